//
// Generated by NVIDIA NVVM Compiler
//
// Compiler Build ID: CL-36424714
// Cuda compilation tools, release 13.0, V13.0.88
// Based on NVVM 20.0.0
//

.version 9.0
.target sm_100
.address_size 64

	// .globl	_Z22universeUpdateVelocityPiP11physic_body
.extern .func  (.param .b32 func_retval0) vprintf
(
	.param .b64 vprintf_param_0,
	.param .b64 vprintf_param_1
)
;
.func  (.param .b64 func_retval0) __internal_accurate_pow
(
	.param .b64 __internal_accurate_pow_param_0,
	.param .b64 __internal_accurate_pow_param_1
)
;
.global .align 1 .b8 $str[20] = {71, 80, 85, 32, 66, 111, 100, 121, 32, 37, 100, 32, 105, 110, 100, 101, 120, 32, 10};
.global .align 1 .b8 $str$1[28] = {71, 80, 85, 32, 66, 111, 100, 121, 32, 37, 100, 32, 118, 101, 108, 111, 99, 105, 116, 121, 58, 32, 37, 108, 102, 32, 10};
.global .align 1 .b8 $str$2[40] = {71, 80, 85, 32, 66, 111, 100, 121, 32, 37, 100, 32, 118, 101, 108, 111, 99, 105, 116, 121, 32, 99, 104, 97, 110, 103, 105, 110, 103, 32, 98, 121, 58, 32, 37, 108, 102, 32, 10};
.global .align 1 .b8 $str$3[38] = {71, 80, 85, 32, 66, 111, 100, 121, 32, 37, 100, 32, 118, 101, 108, 111, 99, 105, 116, 121, 32, 99, 104, 97, 110, 103, 101, 100, 32, 116, 111, 32, 37, 108, 102, 32, 10};
.global .align 1 .b8 $str$4[43] = {71, 80, 85, 32, 66, 111, 100, 121, 32, 37, 100, 32, 112, 111, 115, 105, 116, 105, 111, 110, 32, 98, 101, 102, 111, 114, 101, 58, 32, 37, 108, 102, 32, 37, 108, 102, 32, 37, 108, 102, 32, 10};
.global .align 1 .b8 $str$5[47] = {71, 80, 85, 32, 66, 111, 100, 121, 32, 37, 100, 32, 112, 111, 115, 105, 116, 105, 111, 110, 32, 99, 104, 97, 110, 103, 101, 100, 32, 116, 111, 58, 32, 37, 108, 102, 32, 37, 108, 102, 32, 37, 108, 102, 32, 10};

.visible .entry _Z22universeUpdateVelocityPiP11physic_body(
	.param .u64 .ptr .align 1 _Z22universeUpdateVelocityPiP11physic_body_param_0,
	.param .u64 .ptr .align 1 _Z22universeUpdateVelocityPiP11physic_body_param_1
)
{
	.local .align 16 .b8 	__local_depot0[16];
	.reg .b64 	%SP;
	.reg .b64 	%SPL;
	.reg .pred 	%p<55>;
	.reg .b32 	%r<78>;
	.reg .b64 	%rd<36>;
	.reg .b64 	%fd<100>;

	mov.u64 	%SPL, __local_depot0;
	cvta.local.u64 	%SP, %SPL;
	ld.param.u64 	%rd7, [_Z22universeUpdateVelocityPiP11physic_body_param_0];
	ld.param.u64 	%rd6, [_Z22universeUpdateVelocityPiP11physic_body_param_1];
	cvta.to.global.u64 	%rd1, %rd6;
	cvta.to.global.u64 	%rd8, %rd7;
	add.u64 	%rd9, %SP, 0;
	add.u64 	%rd2, %SPL, 0;
	mov.u32 	%r19, %ctaid.x;
	mov.u32 	%r20, %ntid.x;
	mov.u32 	%r21, %tid.x;
	mad.lo.s32 	%r1, %r19, %r20, %r21;
	st.local.u32 	[%rd2], %r1;
	mov.u64 	%rd10, $str;
	cvta.global.u64 	%rd11, %rd10;
	{ // callseq 0, 0
	.param .b64 param0;
	st.param.b64 	[param0], %rd11;
	.param .b64 param1;
	st.param.b64 	[param1], %rd9;
	.param .b32 retval0;
	call.uni (retval0), 
	vprintf, 
	(
	param0, 
	param1
	);
	ld.param.b32 	%r22, [retval0];
	} // callseq 0
	ld.global.u32 	%r2, [%rd8];
	setp.ge.s32 	%p3, %r1, %r2;
	@%p3 bra 	$L__BB0_27;
	setp.lt.s32 	%p4, %r2, 1;
	mov.f64 	%fd98, 0d0000000000000000;
	@%p4 bra 	$L__BB0_26;
	mov.f64 	%fd35, 0d4000000000000000;
	{
	.reg .b32 %temp; 
	mov.b64 	{%temp, %r3}, %fd35;
	}
	and.b32  	%r4, %r3, 2146435072;
	setp.eq.s32 	%p5, %r4, 1062207488;
	setp.lt.s32 	%p6, %r3, 0;
	selp.b32 	%r5, 0, 2146435072, %p6;
	and.b32  	%r24, %r3, 2147483647;
	setp.ne.s32 	%p7, %r24, 1071644672;
	and.pred  	%p1, %p5, %p7;
	mov.f64 	%fd36, 0d4008000000000000;
	{
	.reg .b32 %temp; 
	mov.b64 	{%temp, %r6}, %fd36;
	}
	and.b32  	%r7, %r6, 2146435072;
	setp.eq.s32 	%p8, %r7, 1073741824;
	setp.lt.s32 	%p9, %r6, 0;
	selp.b32 	%r8, 0, 2146435072, %p9;
	and.b32  	%r25, %r6, 2147483647;
	setp.ne.s32 	%p10, %r25, 1071644672;
	and.pred  	%p2, %p8, %p10;
	neg.s32 	%r77, %r2;
	neg.s32 	%r76, %r1;
	add.s64 	%rd35, %rd1, 16;
	mov.f64 	%fd98, 0d0000000000000000;
	mul.wide.s32 	%rd13, %r1, 40;
$L__BB0_3:
	setp.eq.s32 	%p11, %r76, 0;
	@%p11 bra 	$L__BB0_25;
	ld.param.u64 	%rd31, [_Z22universeUpdateVelocityPiP11physic_body_param_1];
	setp.lt.s32 	%p12, %r3, 0;
	setp.eq.s32 	%p13, %r4, 1062207488;
	cvta.to.global.u64 	%rd12, %rd31;
	add.s64 	%rd14, %rd12, %rd13;
	ld.global.f64 	%fd37, [%rd14];
	ld.global.f64 	%fd38, [%rd35+-16];
	sub.f64 	%fd2, %fd37, %fd38;
	{
	.reg .b32 %temp; 
	mov.b64 	{%temp, %r13}, %fd2;
	}
	abs.f64 	%fd3, %fd2;
	{ // callseq 1, 0
	.param .b64 param0;
	st.param.f64 	[param0], %fd3;
	.param .b64 param1;
	st.param.f64 	[param1], 0d4000000000000000;
	.param .b64 retval0;
	call.uni (retval0), 
	__internal_accurate_pow, 
	(
	param0, 
	param1
	);
	ld.param.f64 	%fd39, [retval0];
	} // callseq 1
	setp.lt.s32 	%p15, %r13, 0;
	neg.f64 	%fd41, %fd39;
	selp.f64 	%fd42, %fd41, %fd39, %p13;
	selp.f64 	%fd43, %fd42, %fd39, %p15;
	setp.eq.f64 	%p16, %fd2, 0d0000000000000000;
	selp.b32 	%r26, %r13, 0, %p13;
	or.b32  	%r27, %r26, 2146435072;
	selp.b32 	%r28, %r27, %r26, %p12;
	mov.b32 	%r29, 0;
	mov.b64 	%fd44, {%r29, %r28};
	selp.f64 	%fd94, %fd44, %fd43, %p16;
	add.f64 	%fd45, %fd2, 0d4000000000000000;
	{
	.reg .b32 %temp; 
	mov.b64 	{%temp, %r30}, %fd45;
	}
	and.b32  	%r31, %r30, 2146435072;
	setp.ne.s32 	%p17, %r31, 2146435072;
	@%p17 bra 	$L__BB0_9;
	setp.num.f64 	%p18, %fd2, %fd2;
	@%p18 bra 	$L__BB0_7;
	mov.f64 	%fd46, 0d4000000000000000;
	add.rn.f64 	%fd94, %fd2, %fd46;
	bra.uni 	$L__BB0_9;
$L__BB0_7:
	setp.neu.f64 	%p19, %fd3, 0d7FF0000000000000;
	@%p19 bra 	$L__BB0_9;
	setp.lt.s32 	%p20, %r13, 0;
	or.b32  	%r32, %r5, -2147483648;
	selp.b32 	%r33, %r32, %r5, %p1;
	selp.b32 	%r34, %r33, %r5, %p20;
	mov.b32 	%r35, 0;
	mov.b64 	%fd94, {%r35, %r34};
$L__BB0_9:
	ld.param.u64 	%rd32, [_Z22universeUpdateVelocityPiP11physic_body_param_1];
	setp.lt.s32 	%p21, %r3, 0;
	setp.eq.s32 	%p22, %r4, 1062207488;
	setp.eq.f64 	%p24, %fd2, 0d3FF0000000000000;
	selp.f64 	%fd8, 0d3FF0000000000000, %fd94, %p24;
	cvta.to.global.u64 	%rd15, %rd32;
	add.s64 	%rd17, %rd15, %rd13;
	ld.global.f64 	%fd47, [%rd17+8];
	ld.global.f64 	%fd48, [%rd35+-8];
	sub.f64 	%fd9, %fd47, %fd48;
	{
	.reg .b32 %temp; 
	mov.b64 	{%temp, %r14}, %fd9;
	}
	abs.f64 	%fd10, %fd9;
	{ // callseq 2, 0
	.param .b64 param0;
	st.param.f64 	[param0], %fd10;
	.param .b64 param1;
	st.param.f64 	[param1], 0d4000000000000000;
	.param .b64 retval0;
	call.uni (retval0), 
	__internal_accurate_pow, 
	(
	param0, 
	param1
	);
	ld.param.f64 	%fd49, [retval0];
	} // callseq 2
	setp.lt.s32 	%p25, %r14, 0;
	neg.f64 	%fd51, %fd49;
	selp.f64 	%fd52, %fd51, %fd49, %p22;
	selp.f64 	%fd53, %fd52, %fd49, %p25;
	setp.eq.f64 	%p26, %fd9, 0d0000000000000000;
	selp.b32 	%r36, %r14, 0, %p22;
	or.b32  	%r37, %r36, 2146435072;
	selp.b32 	%r38, %r37, %r36, %p21;
	mov.b32 	%r39, 0;
	mov.b64 	%fd54, {%r39, %r38};
	selp.f64 	%fd95, %fd54, %fd53, %p26;
	add.f64 	%fd55, %fd9, 0d4000000000000000;
	{
	.reg .b32 %temp; 
	mov.b64 	{%temp, %r40}, %fd55;
	}
	and.b32  	%r41, %r40, 2146435072;
	setp.ne.s32 	%p27, %r41, 2146435072;
	@%p27 bra 	$L__BB0_14;
	setp.num.f64 	%p28, %fd9, %fd9;
	@%p28 bra 	$L__BB0_12;
	mov.f64 	%fd56, 0d4000000000000000;
	add.rn.f64 	%fd95, %fd9, %fd56;
	bra.uni 	$L__BB0_14;
$L__BB0_12:
	setp.neu.f64 	%p29, %fd10, 0d7FF0000000000000;
	@%p29 bra 	$L__BB0_14;
	setp.lt.s32 	%p30, %r14, 0;
	or.b32  	%r42, %r5, -2147483648;
	selp.b32 	%r43, %r42, %r5, %p1;
	selp.b32 	%r44, %r43, %r5, %p30;
	mov.b32 	%r45, 0;
	mov.b64 	%fd95, {%r45, %r44};
$L__BB0_14:
	ld.param.u64 	%rd33, [_Z22universeUpdateVelocityPiP11physic_body_param_1];
	setp.lt.s32 	%p31, %r3, 0;
	setp.eq.s32 	%p32, %r4, 1062207488;
	setp.eq.f64 	%p34, %fd9, 0d3FF0000000000000;
	selp.f64 	%fd57, 0d3FF0000000000000, %fd95, %p34;
	add.f64 	%fd15, %fd8, %fd57;
	cvta.to.global.u64 	%rd18, %rd33;
	add.s64 	%rd20, %rd18, %rd13;
	ld.global.f64 	%fd58, [%rd20+16];
	ld.global.f64 	%fd59, [%rd35];
	sub.f64 	%fd16, %fd58, %fd59;
	{
	.reg .b32 %temp; 
	mov.b64 	{%temp, %r15}, %fd16;
	}
	abs.f64 	%fd17, %fd16;
	{ // callseq 3, 0
	.param .b64 param0;
	st.param.f64 	[param0], %fd17;
	.param .b64 param1;
	st.param.f64 	[param1], 0d4000000000000000;
	.param .b64 retval0;
	call.uni (retval0), 
	__internal_accurate_pow, 
	(
	param0, 
	param1
	);
	ld.param.f64 	%fd60, [retval0];
	} // callseq 3
	setp.lt.s32 	%p35, %r15, 0;
	neg.f64 	%fd62, %fd60;
	selp.f64 	%fd63, %fd62, %fd60, %p32;
	selp.f64 	%fd64, %fd63, %fd60, %p35;
	setp.eq.f64 	%p36, %fd16, 0d0000000000000000;
	selp.b32 	%r46, %r15, 0, %p32;
	or.b32  	%r47, %r46, 2146435072;
	selp.b32 	%r48, %r47, %r46, %p31;
	mov.b32 	%r49, 0;
	mov.b64 	%fd65, {%r49, %r48};
	selp.f64 	%fd96, %fd65, %fd64, %p36;
	add.f64 	%fd66, %fd16, 0d4000000000000000;
	{
	.reg .b32 %temp; 
	mov.b64 	{%temp, %r50}, %fd66;
	}
	and.b32  	%r51, %r50, 2146435072;
	setp.ne.s32 	%p37, %r51, 2146435072;
	@%p37 bra 	$L__BB0_19;
	setp.num.f64 	%p38, %fd16, %fd16;
	@%p38 bra 	$L__BB0_17;
	mov.f64 	%fd67, 0d4000000000000000;
	add.rn.f64 	%fd96, %fd16, %fd67;
	bra.uni 	$L__BB0_19;
$L__BB0_17:
	setp.neu.f64 	%p39, %fd17, 0d7FF0000000000000;
	@%p39 bra 	$L__BB0_19;
	setp.lt.s32 	%p40, %r15, 0;
	or.b32  	%r52, %r5, -2147483648;
	selp.b32 	%r53, %r52, %r5, %p1;
	selp.b32 	%r54, %r53, %r5, %p40;
	mov.b32 	%r55, 0;
	mov.b64 	%fd96, {%r55, %r54};
$L__BB0_19:
	setp.lt.s32 	%p41, %r6, 0;
	setp.eq.s32 	%p42, %r7, 1073741824;
	setp.eq.f64 	%p44, %fd16, 0d3FF0000000000000;
	selp.f64 	%fd68, 0d3FF0000000000000, %fd96, %p44;
	add.f64 	%fd22, %fd15, %fd68;
	sqrt.rn.f64 	%fd23, %fd22;
	ld.global.f64 	%fd24, [%rd35+16];
	{
	.reg .b32 %temp; 
	mov.b64 	{%temp, %r16}, %fd23;
	}
	abs.f64 	%fd25, %fd23;
	{ // callseq 4, 0
	.param .b64 param0;
	st.param.f64 	[param0], %fd25;
	.param .b64 param1;
	st.param.f64 	[param1], 0d4008000000000000;
	.param .b64 retval0;
	call.uni (retval0), 
	__internal_accurate_pow, 
	(
	param0, 
	param1
	);
	ld.param.f64 	%fd69, [retval0];
	} // callseq 4
	setp.lt.s32 	%p45, %r16, 0;
	neg.f64 	%fd71, %fd69;
	selp.f64 	%fd72, %fd71, %fd69, %p42;
	selp.f64 	%fd73, %fd72, %fd69, %p45;
	setp.eq.f64 	%p46, %fd22, 0d0000000000000000;
	selp.b32 	%r56, %r16, 0, %p42;
	or.b32  	%r57, %r56, 2146435072;
	selp.b32 	%r58, %r57, %r56, %p41;
	mov.b32 	%r59, 0;
	mov.b64 	%fd74, {%r59, %r58};
	selp.f64 	%fd97, %fd74, %fd73, %p46;
	add.f64 	%fd75, %fd23, 0d4008000000000000;
	{
	.reg .b32 %temp; 
	mov.b64 	{%temp, %r60}, %fd75;
	}
	and.b32  	%r61, %r60, 2146435072;
	setp.ne.s32 	%p47, %r61, 2146435072;
	@%p47 bra 	$L__BB0_24;
	setp.ge.f64 	%p48, %fd22, 0d0000000000000000;
	@%p48 bra 	$L__BB0_22;
	mov.f64 	%fd76, 0d4008000000000000;
	add.rn.f64 	%fd97, %fd23, %fd76;
	bra.uni 	$L__BB0_24;
$L__BB0_22:
	setp.neu.f64 	%p49, %fd25, 0d7FF0000000000000;
	@%p49 bra 	$L__BB0_24;
	setp.lt.s32 	%p50, %r16, 0;
	or.b32  	%r62, %r8, -2147483648;
	selp.b32 	%r63, %r62, %r8, %p2;
	selp.b32 	%r64, %r63, %r8, %p50;
	mov.b32 	%r65, 0;
	mov.b64 	%fd97, {%r65, %r64};
$L__BB0_24:
	setp.eq.f64 	%p51, %fd23, 0d3FF0000000000000;
	selp.f64 	%fd77, 0d3FF0000000000000, %fd97, %p51;
	div.rn.f64 	%fd78, %fd24, %fd77;
	fma.rn.f64 	%fd98, %fd23, %fd78, %fd98;
$L__BB0_25:
	add.s32 	%r77, %r77, 1;
	setp.ne.s32 	%p52, %r77, 0;
	add.s32 	%r76, %r76, 1;
	add.s64 	%rd35, %rd35, 40;
	@%p52 bra 	$L__BB0_3;
$L__BB0_26:
	ld.param.u64 	%rd34, [_Z22universeUpdateVelocityPiP11physic_body_param_1];
	cvta.to.global.u64 	%rd21, %rd34;
	mul.wide.s32 	%rd22, %r1, 40;
	add.s64 	%rd23, %rd21, %rd22;
	ld.global.f64 	%fd79, [%rd23+24];
	st.local.u32 	[%rd2], %r1;
	st.local.f64 	[%rd2+8], %fd79;
	mov.u64 	%rd24, $str$1;
	cvta.global.u64 	%rd25, %rd24;
	add.u64 	%rd26, %SP, 0;
	{ // callseq 5, 0
	.param .b64 param0;
	st.param.b64 	[param0], %rd25;
	.param .b64 param1;
	st.param.b64 	[param1], %rd26;
	.param .b32 retval0;
	call.uni (retval0), 
	vprintf, 
	(
	param0, 
	param1
	);
	ld.param.b32 	%r66, [retval0];
	} // callseq 5
	ld.global.f64 	%fd80, [%rd23+24];
	mov.f64 	%fd81, 0d4024000000000000;
	{
	.reg .b32 %temp; 
	mov.b64 	{%temp, %r68}, %fd81;
	}
	mov.f64 	%fd82, 0dC026000000000000;
	{
	.reg .b32 %temp; 
	mov.b64 	{%temp, %r69}, %fd82;
	}
	and.b32  	%r71, %r69, 2146435072;
	setp.eq.s32 	%p53, %r71, 1075838976;
	{ // callseq 6, 0
	.param .b64 param0;
	st.param.f64 	[param0], 0d4024000000000000;
	.param .b64 param1;
	st.param.f64 	[param1], 0dC026000000000000;
	.param .b64 retval0;
	call.uni (retval0), 
	__internal_accurate_pow, 
	(
	param0, 
	param1
	);
	ld.param.f64 	%fd83, [retval0];
	} // callseq 6
	setp.lt.s32 	%p54, %r68, 0;
	neg.f64 	%fd85, %fd83;
	selp.f64 	%fd86, %fd85, %fd83, %p53;
	selp.f64 	%fd87, %fd86, %fd83, %p54;
	mul.f64 	%fd88, %fd87, 0d401AB242070B8CFC;
	mul.f64 	%fd89, %fd98, %fd88;
	fma.rn.f64 	%fd90, %fd89, 0d3F1A36E2EB1C432D, %fd80;
	st.local.u32 	[%rd2], %r1;
	st.local.f64 	[%rd2+8], %fd90;
	mov.u64 	%rd27, $str$2;
	cvta.global.u64 	%rd28, %rd27;
	{ // callseq 7, 0
	.param .b64 param0;
	st.param.b64 	[param0], %rd28;
	.param .b64 param1;
	st.param.b64 	[param1], %rd26;
	.param .b32 retval0;
	call.uni (retval0), 
	vprintf, 
	(
	param0, 
	param1
	);
	ld.param.b32 	%r72, [retval0];
	} // callseq 7
	ld.global.f64 	%fd91, [%rd23+24];
	fma.rn.f64 	%fd92, %fd89, 0d3F1A36E2EB1C432D, %fd91;
	st.global.f64 	[%rd23+24], %fd92;
	st.local.u32 	[%rd2], %r1;
	st.local.f64 	[%rd2+8], %fd92;
	mov.u64 	%rd29, $str$3;
	cvta.global.u64 	%rd30, %rd29;
	{ // callseq 8, 0
	.param .b64 param0;
	st.param.b64 	[param0], %rd30;
	.param .b64 param1;
	st.param.b64 	[param1], %rd26;
	.param .b32 retval0;
	call.uni (retval0), 
	vprintf, 
	(
	param0, 
	param1
	);
	ld.param.b32 	%r74, [retval0];
	} // callseq 8
$L__BB0_27:
	ret;

}
	// .globl	_Z22universeUpdatePositionPiP11physic_body
.visible .entry _Z22universeUpdatePositionPiP11physic_body(
	.param .u64 .ptr .align 1 _Z22universeUpdatePositionPiP11physic_body_param_0,
	.param .u64 .ptr .align 1 _Z22universeUpdatePositionPiP11physic_body_param_1
)
{
	.local .align 16 .b8 	__local_depot1[32];
	.reg .b64 	%SP;
	.reg .b64 	%SPL;
	.reg .pred 	%p<2>;
	.reg .b32 	%r<10>;
	.reg .b64 	%rd<13>;
	.reg .b64 	%fd<11>;

	mov.u64 	%SPL, __local_depot1;
	cvta.local.u64 	%SP, %SPL;
	ld.param.u64 	%rd2, [_Z22universeUpdatePositionPiP11physic_body_param_0];
	ld.param.u64 	%rd1, [_Z22universeUpdatePositionPiP11physic_body_param_1];
	cvta.to.global.u64 	%rd3, %rd2;
	mov.u32 	%r2, %tid.x;
	mov.u32 	%r3, %ntid.x;
	mov.u32 	%r4, %ctaid.x;
	mad.lo.s32 	%r1, %r3, %r4, %r2;
	ld.global.u32 	%r5, [%rd3];
	setp.ge.s32 	%p1, %r1, %r5;
	@%p1 bra 	$L__BB1_2;
	add.u64 	%rd4, %SP, 0;
	add.u64 	%rd5, %SPL, 0;
	cvta.to.global.u64 	%rd6, %rd1;
	mul.wide.s32 	%rd7, %r1, 40;
	add.s64 	%rd8, %rd6, %rd7;
	ld.global.f64 	%fd1, [%rd8];
	ld.global.f64 	%fd2, [%rd8+8];
	ld.global.f64 	%fd3, [%rd8+16];
	st.local.u32 	[%rd5], %r1;
	st.local.f64 	[%rd5+8], %fd1;
	st.local.v2.f64 	[%rd5+16], {%fd2, %fd3};
	mov.u64 	%rd9, $str$4;
	cvta.global.u64 	%rd10, %rd9;
	{ // callseq 9, 0
	.param .b64 param0;
	st.param.b64 	[param0], %rd10;
	.param .b64 param1;
	st.param.b64 	[param1], %rd4;
	.param .b32 retval0;
	call.uni (retval0), 
	vprintf, 
	(
	param0, 
	param1
	);
	ld.param.b32 	%r6, [retval0];
	} // callseq 9
	ld.global.f64 	%fd4, [%rd8];
	ld.global.f64 	%fd5, [%rd8+24];
	fma.rn.f64 	%fd6, %fd5, 0d3F1A36E2EB1C432D, %fd4;
	st.global.f64 	[%rd8], %fd6;
	ld.global.f64 	%fd7, [%rd8+8];
	fma.rn.f64 	%fd8, %fd5, 0d3F1A36E2EB1C432D, %fd7;
	st.global.f64 	[%rd8+8], %fd8;
	ld.global.f64 	%fd9, [%rd8+16];
	fma.rn.f64 	%fd10, %fd5, 0d3F1A36E2EB1C432D, %fd9;
	st.global.f64 	[%rd8+16], %fd10;
	st.local.u32 	[%rd5], %r1;
	st.local.f64 	[%rd5+8], %fd6;
	st.local.v2.f64 	[%rd5+16], {%fd8, %fd10};
	mov.u64 	%rd11, $str$5;
	cvta.global.u64 	%rd12, %rd11;
	{ // callseq 10, 0
	.param .b64 param0;
	st.param.b64 	[param0], %rd12;
	.param .b64 param1;
	st.param.b64 	[param1], %rd4;
	.param .b32 retval0;
	call.uni (retval0), 
	vprintf, 
	(
	param0, 
	param1
	);
	ld.param.b32 	%r8, [retval0];
	} // callseq 10
$L__BB1_2:
	ret;

}
.func  (.param .b64 func_retval0) __internal_accurate_pow(
	.param .b64 __internal_accurate_pow_param_0,
	.param .b64 __internal_accurate_pow_param_1
)
{
	.reg .pred 	%p<8>;
	.reg .b32 	%r<49>;
	.reg .b32 	%f<3>;
	.reg .b64 	%fd<109>;

	ld.param.f64 	%fd10, [__internal_accurate_pow_param_0];
	ld.param.f64 	%fd11, [__internal_accurate_pow_param_1];
	{
	.reg .b32 %temp; 
	mov.b64 	{%temp, %r46}, %fd10;
	}
	{
	.reg .b32 %temp; 
	mov.b64 	{%r45, %temp}, %fd10;
	}
	shr.u32 	%r47, %r46, 20;
	setp.gt.u32 	%p1, %r46, 1048575;
	@%p1 bra 	$L__BB2_2;
	mul.f64 	%fd12, %fd10, 0d4350000000000000;
	{
	.reg .b32 %temp; 
	mov.b64 	{%temp, %r46}, %fd12;
	}
	{
	.reg .b32 %temp; 
	mov.b64 	{%r45, %temp}, %fd12;
	}
	shr.u32 	%r16, %r46, 20;
	add.s32 	%r47, %r16, -54;
$L__BB2_2:
	add.s32 	%r48, %r47, -1023;
	and.b32  	%r17, %r46, -2146435073;
	or.b32  	%r18, %r17, 1072693248;
	mov.b64 	%fd107, {%r45, %r18};
	setp.lt.u32 	%p2, %r18, 1073127583;
	@%p2 bra 	$L__BB2_4;
	{
	.reg .b32 %temp; 
	mov.b64 	{%r19, %temp}, %fd107;
	}
	{
	.reg .b32 %temp; 
	mov.b64 	{%temp, %r20}, %fd107;
	}
	add.s32 	%r21, %r20, -1048576;
	mov.b64 	%fd107, {%r19, %r21};
	add.s32 	%r48, %r47, -1022;
$L__BB2_4:
	add.f64 	%fd13, %fd107, 0dBFF0000000000000;
	add.f64 	%fd14, %fd107, 0d3FF0000000000000;
	rcp.approx.ftz.f64 	%fd15, %fd14;
	neg.f64 	%fd16, %fd14;
	fma.rn.f64 	%fd17, %fd16, %fd15, 0d3FF0000000000000;
	fma.rn.f64 	%fd18, %fd17, %fd17, %fd17;
	fma.rn.f64 	%fd19, %fd18, %fd15, %fd15;
	mul.f64 	%fd20, %fd13, %fd19;
	fma.rn.f64 	%fd21, %fd13, %fd19, %fd20;
	mul.f64 	%fd22, %fd21, %fd21;
	fma.rn.f64 	%fd23, %fd22, 0d3EB0F5FF7D2CAFE2, 0d3ED0F5D241AD3B5A;
	fma.rn.f64 	%fd24, %fd23, %fd22, 0d3EF3B20A75488A3F;
	fma.rn.f64 	%fd25, %fd24, %fd22, 0d3F1745CDE4FAECD5;
	fma.rn.f64 	%fd26, %fd25, %fd22, 0d3F3C71C7258A578B;
	fma.rn.f64 	%fd27, %fd26, %fd22, 0d3F6249249242B910;
	fma.rn.f64 	%fd28, %fd27, %fd22, 0d3F89999999999DFB;
	sub.f64 	%fd29, %fd13, %fd21;
	add.f64 	%fd30, %fd29, %fd29;
	neg.f64 	%fd31, %fd21;
	fma.rn.f64 	%fd32, %fd31, %fd13, %fd30;
	mul.f64 	%fd33, %fd19, %fd32;
	fma.rn.f64 	%fd34, %fd22, %fd28, 0d3FB5555555555555;
	mov.f64 	%fd35, 0d3FB5555555555555;
	sub.f64 	%fd36, %fd35, %fd34;
	fma.rn.f64 	%fd37, %fd22, %fd28, %fd36;
	add.f64 	%fd38, %fd37, 0dBC46A4CB00B9E7B0;
	add.f64 	%fd39, %fd34, %fd38;
	sub.f64 	%fd40, %fd34, %fd39;
	add.f64 	%fd41, %fd38, %fd40;
	mul.rn.f64 	%fd42, %fd21, %fd21;
	neg.f64 	%fd43, %fd42;
	fma.rn.f64 	%fd44, %fd21, %fd21, %fd43;
	{
	.reg .b32 %temp; 
	mov.b64 	{%r22, %temp}, %fd33;
	}
	{
	.reg .b32 %temp; 
	mov.b64 	{%temp, %r23}, %fd33;
	}
	add.s32 	%r24, %r23, 1048576;
	mov.b64 	%fd45, {%r22, %r24};
	fma.rn.f64 	%fd46, %fd21, %fd45, %fd44;
	mul.rn.f64 	%fd47, %fd42, %fd21;
	neg.f64 	%fd48, %fd47;
	fma.rn.f64 	%fd49, %fd42, %fd21, %fd48;
	fma.rn.f64 	%fd50, %fd42, %fd33, %fd49;
	fma.rn.f64 	%fd51, %fd46, %fd21, %fd50;
	mul.rn.f64 	%fd52, %fd39, %fd47;
	neg.f64 	%fd53, %fd52;
	fma.rn.f64 	%fd54, %fd39, %fd47, %fd53;
	fma.rn.f64 	%fd55, %fd39, %fd51, %fd54;
	fma.rn.f64 	%fd56, %fd41, %fd47, %fd55;
	add.f64 	%fd57, %fd52, %fd56;
	sub.f64 	%fd58, %fd52, %fd57;
	add.f64 	%fd59, %fd56, %fd58;
	add.f64 	%fd60, %fd21, %fd57;
	sub.f64 	%fd61, %fd21, %fd60;
	add.f64 	%fd62, %fd57, %fd61;
	add.f64 	%fd63, %fd59, %fd62;
	add.f64 	%fd64, %fd33, %fd63;
	add.f64 	%fd65, %fd60, %fd64;
	sub.f64 	%fd66, %fd60, %fd65;
	add.f64 	%fd67, %fd64, %fd66;
	xor.b32  	%r25, %r48, -2147483648;
	mov.b32 	%r26, 1127219200;
	mov.b64 	%fd68, {%r25, %r26};
	mov.b32 	%r27, -2147483648;
	mov.b64 	%fd69, {%r27, %r26};
	sub.f64 	%fd70, %fd68, %fd69;
	fma.rn.f64 	%fd71, %fd70, 0d3FE62E42FEFA39EF, %fd65;
	fma.rn.f64 	%fd72, %fd70, 0dBFE62E42FEFA39EF, %fd71;
	sub.f64 	%fd73, %fd72, %fd65;
	sub.f64 	%fd74, %fd67, %fd73;
	fma.rn.f64 	%fd75, %fd70, 0d3C7ABC9E3B39803F, %fd74;
	add.f64 	%fd76, %fd71, %fd75;
	sub.f64 	%fd77, %fd71, %fd76;
	add.f64 	%fd78, %fd75, %fd77;
	{
	.reg .b32 %temp; 
	mov.b64 	{%temp, %r28}, %fd11;
	}
	{
	.reg .b32 %temp; 
	mov.b64 	{%r29, %temp}, %fd11;
	}
	shl.b32 	%r30, %r28, 1;
	setp.gt.u32 	%p3, %r30, -33554433;
	and.b32  	%r31, %r28, -15728641;
	selp.b32 	%r32, %r31, %r28, %p3;
	mov.b64 	%fd79, {%r29, %r32};
	mul.rn.f64 	%fd80, %fd76, %fd79;
	neg.f64 	%fd81, %fd80;
	fma.rn.f64 	%fd82, %fd76, %fd79, %fd81;
	fma.rn.f64 	%fd83, %fd78, %fd79, %fd82;
	add.f64 	%fd4, %fd80, %fd83;
	sub.f64 	%fd84, %fd80, %fd4;
	add.f64 	%fd5, %fd83, %fd84;
	fma.rn.f64 	%fd85, %fd4, 0d3FF71547652B82FE, 0d4338000000000000;
	{
	.reg .b32 %temp; 
	mov.b64 	{%r13, %temp}, %fd85;
	}
	mov.f64 	%fd86, 0dC338000000000000;
	add.rn.f64 	%fd87, %fd85, %fd86;
	fma.rn.f64 	%fd88, %fd87, 0dBFE62E42FEFA39EF, %fd4;
	fma.rn.f64 	%fd89, %fd87, 0dBC7ABC9E3B39803F, %fd88;
	fma.rn.f64 	%fd90, %fd89, 0d3E5ADE1569CE2BDF, 0d3E928AF3FCA213EA;
	fma.rn.f64 	%fd91, %fd90, %fd89, 0d3EC71DEE62401315;
	fma.rn.f64 	%fd92, %fd91, %fd89, 0d3EFA01997C89EB71;
	fma.rn.f64 	%fd93, %fd92, %fd89, 0d3F2A01A014761F65;
	fma.rn.f64 	%fd94, %fd93, %fd89, 0d3F56C16C1852B7AF;
	fma.rn.f64 	%fd95, %fd94, %fd89, 0d3F81111111122322;
	fma.rn.f64 	%fd96, %fd95, %fd89, 0d3FA55555555502A1;
	fma.rn.f64 	%fd97, %fd96, %fd89, 0d3FC5555555555511;
	fma.rn.f64 	%fd98, %fd97, %fd89, 0d3FE000000000000B;
	fma.rn.f64 	%fd99, %fd98, %fd89, 0d3FF0000000000000;
	fma.rn.f64 	%fd100, %fd99, %fd89, 0d3FF0000000000000;
	{
	.reg .b32 %temp; 
	mov.b64 	{%r14, %temp}, %fd100;
	}
	{
	.reg .b32 %temp; 
	mov.b64 	{%temp, %r15}, %fd100;
	}
	shl.b32 	%r33, %r13, 20;
	add.s32 	%r34, %r33, %r15;
	mov.b64 	%fd108, {%r14, %r34};
	{
	.reg .b32 %temp; 
	mov.b64 	{%temp, %r35}, %fd4;
	}
	mov.b32 	%f2, %r35;
	abs.f32 	%f1, %f2;
	setp.lt.f32 	%p4, %f1, 0f4086232B;
	@%p4 bra 	$L__BB2_7;
	setp.lt.f64 	%p5, %fd4, 0d0000000000000000;
	add.f64 	%fd101, %fd4, 0d7FF0000000000000;
	selp.f64 	%fd108, 0d0000000000000000, %fd101, %p5;
	setp.geu.f32 	%p6, %f1, 0f40874800;
	@%p6 bra 	$L__BB2_7;
	shr.u32 	%r36, %r13, 31;
	add.s32 	%r37, %r13, %r36;
	shr.s32 	%r38, %r37, 1;
	shl.b32 	%r39, %r38, 20;
	add.s32 	%r40, %r15, %r39;
	mov.b64 	%fd102, {%r14, %r40};
	sub.s32 	%r41, %r13, %r38;
	shl.b32 	%r42, %r41, 20;
	add.s32 	%r43, %r42, 1072693248;
	mov.b32 	%r44, 0;
	mov.b64 	%fd103, {%r44, %r43};
	mul.f64 	%fd108, %fd103, %fd102;
$L__BB2_7:
	abs.f64 	%fd104, %fd108;
	setp.eq.f64 	%p7, %fd104, 0d7FF0000000000000;
	fma.rn.f64 	%fd105, %fd108, %fd5, %fd108;
	selp.f64 	%fd106, %fd108, %fd105, %p7;
	st.param.f64 	[func_retval0], %fd106;
	ret;

}


// ===== COMPILED SASS (sm_100) =====

	.target	sm_100

	.elftype	@"ET_EXEC"


//--------------------- .note.nv.tkinfo           --------------------------
	.section	.note.nv.tkinfo,"",@"SHT_NOTE"
	.sectionflags	@"SHF_NOTE_NV_TKINFO"
	.tkinfo
        /*0018*/ 	.word	0x00000002
        /*0030*/ 	.string	""
        /*0030*/ 	.string	"ptxas"
        /*0030*/ 	.string	"Cuda compilation tools, release 13.0, V13.0.88"
        /*0030*/ 	.string	"Build cuda_13.0.r13.0/compiler.36424714_0"
        /*0030*/ 	.string	"-arch sm_100 -m 64 "



//--------------------- .note.nv.cuinfo           --------------------------
	.section	.note.nv.cuinfo,"",@"SHT_NOTE"
	.sectionflags	@"SHF_NOTE_NV_CUINFO"
        /*0018*/ 	.short	0x0002
        /*001a*/ 	.short	0x0064
        /*001c*/ 	.short	0x0082
	.zero		2


//--------------------- .nv.info                  --------------------------
	.section	.nv.info,"",@"SHT_CUDA_INFO"
	.align	4


	//----- nvinfo : EIATTR_REGCOUNT
	.align		4
        /*0000*/ 	.byte	0x04, 0x2f
        /*0002*/ 	.short	(.L_7 - .L_6)
	.align		4
.L_6:
        /*0004*/ 	.word	index@(_Z22universeUpdateVelocityPiP11physic_body)
        /*0008*/ 	.word	0x00000028


	//----- nvinfo : EIATTR_FRAME_SIZE
	.align		4
.L_7:
        /*000c*/ 	.byte	0x04, 0x11
        /*000e*/ 	.short	(.L_9 - .L_8)
	.align		4
.L_8:
        /*0010*/ 	.word	index@($_Z22universeUpdateVelocityPiP11physic_body$__internal_accurate_pow)
        /*0014*/ 	.word	0x00000010


	//----- nvinfo : EIATTR_FRAME_SIZE
	.align		4
.L_9:
        /*0018*/ 	.byte	0x04, 0x11
        /*001a*/ 	.short	(.L_11 - .L_10)
	.align		4
.L_10:
        /*001c*/ 	.word	index@($__internal_1_$__cuda_sm20_dsqrt_rn_f64_mediumpath_v1)
        /*0020*/ 	.word	0x00000010


	//----- nvinfo : EIATTR_FRAME_SIZE
	.align		4
.L_11:
        /*0024*/ 	.byte	0x04, 0x11
        /*0026*/ 	.short	(.L_13 - .L_12)
	.align		4
.L_12:
        /*0028*/ 	.word	index@($__internal_0_$__cuda_sm20_div_rn_f64_full)
        /*002c*/ 	.word	0x00000010


	//----- nvinfo : EIATTR_FRAME_SIZE
	.align		4
.L_13:
        /*0030*/ 	.byte	0x04, 0x11
        /*0032*/ 	.short	(.L_15 - .L_14)
	.align		4
.L_14:
        /*0034*/ 	.word	index@(_Z22universeUpdateVelocityPiP11physic_body)
        /*0038*/ 	.word	0x00000010


	//----- nvinfo : EIATTR_REGCOUNT
	.align		4
.L_15:
        /*003c*/ 	.byte	0x04, 0x2f
        /*003e*/ 	.short	(.L_17 - .L_16)
	.align		4
.L_16:
        /*0040*/ 	.word	index@(_Z22universeUpdatePositionPiP11physic_body)
        /*0044*/ 	.word	0x00000019


	//----- nvinfo : EIATTR_FRAME_SIZE
	.align		4
.L_17:
        /*0048*/ 	.byte	0x04, 0x11
        /*004a*/ 	.short	(.L_19 - .L_18)
	.align		4
.L_18:
        /*004c*/ 	.word	index@(_Z22universeUpdatePositionPiP11physic_body)
        /*0050*/ 	.word	0x00000020


	//----- nvinfo : EIATTR_MIN_STACK_SIZE
	.align		4
.L_19:
        /*0054*/ 	.byte	0x04, 0x12
        /*0056*/ 	.short	(.L_21 - .L_20)
	.align		4
.L_20:
        /*0058*/ 	.word	index@(_Z22universeUpdatePositionPiP11physic_body)
        /*005c*/ 	.word	0x00000020


	//----- nvinfo : EIATTR_MIN_STACK_SIZE
	.align		4
.L_21:
        /*0060*/ 	.byte	0x04, 0x12
        /*0062*/ 	.short	(.L_23 - .L_22)
	.align		4
.L_22:
        /*0064*/ 	.word	index@(_Z22universeUpdateVelocityPiP11physic_body)
        /*0068*/ 	.word	0x00000010
.L_23:


//--------------------- .nv.compat                --------------------------
	.section	.nv.compat,"",@"SHT_CUDA_COMPAT_INFO"
	.align	4
        /*0000*/ 	.byte	0x02, 0x09, 0x00, 0x00, 0x02, 0x02, 0x01, 0x00, 0x02, 0x05, 0x05, 0x00, 0x03, 0x07, 0x01, 0x01
        /*0010*/ 	.byte	0x02, 0x03, 0x00, 0x00, 0x02, 0x06, 0x01, 0x00, 0x04, 0x0b, 0x08, 0x00, 0x01, 0x00, 0x00, 0x00
        /*0020*/ 	.byte	0x00, 0x00, 0x00, 0x00


//--------------------- .nv.info._Z22universeUpdatePositionPiP11physic_body --------------------------
	.section	.nv.info._Z22universeUpdatePositionPiP11physic_body,"",@"SHT_CUDA_INFO"
	.sectionflags	@""
	.align	4


	//----- nvinfo : EIATTR_CUDA_API_VERSION
	.align		4
        /*0000*/ 	.byte	0x04, 0x37
        /*0002*/ 	.short	(.L_25 - .L_24)
.L_24:
        /*0004*/ 	.word	0x00000082


	//----- nvinfo : EIATTR_KPARAM_INFO
	.align		4
.L_25:
        /*0008*/ 	.byte	0x04, 0x17
        /*000a*/ 	.short	(.L_27 - .L_26)
.L_26:
        /*000c*/ 	.word	0x00000000
        /*0010*/ 	.short	0x0001
        /*0012*/ 	.short	0x0008
        /*0014*/ 	.byte	0x00, 0xf5, 0x21, 0x00


	//----- nvinfo : EIATTR_KPARAM_INFO
	.align		4
.L_27:
        /*0018*/ 	.byte	0x04, 0x17
        /*001a*/ 	.short	(.L_29 - .L_28)
.L_28:
        /*001c*/ 	.word	0x00000000
        /*0020*/ 	.short	0x0000
        /*0022*/ 	.short	0x0000
        /*0024*/ 	.byte	0x00, 0xf5, 0x21, 0x00


	//----- nvinfo : EIATTR_SPARSE_MMA_MASK
	.align		4
.L_29:
        /*0028*/ 	.byte	0x03, 0x50
        /*002a*/ 	.short	0x0000


	//----- nvinfo : EIATTR_MAXREG_COUNT
	.align		4
        /*002c*/ 	.byte	0x03, 0x1b
        /*002e*/ 	.short	0x00ff


	//----- nvinfo : EIATTR_EXTERNS
	.align		4
        /*0030*/ 	.byte	0x04, 0x0f
        /*0032*/ 	.short	(.L_31 - .L_30)


	//   ....[0]....
	.align		4
.L_30:
        /*0034*/ 	.word	index@(vprintf)


	//----- nvinfo : EIATTR_MERCURY_ISA_VERSION
	.align		4
.L_31:
        /*0038*/ 	.byte	0x03, 0x5f
        /*003a*/ 	.short	0x0101


	//----- nvinfo : EIATTR_VRC_CTA_INIT_COUNT
	.align		4
        /*003c*/ 	.byte	0x02, 0x4a
	.zero		1
	.zero		1


	//----- nvinfo : EIATTR_SYSCALL_OFFSETS
	.align		4
        /*0040*/ 	.byte	0x04, 0x46
        /*0042*/ 	.short	(.L_33 - .L_32)


	//   ....[0]....
.L_32:
        /*0044*/ 	.word	0x000001f0


	//   ....[1]....
        /*0048*/ 	.word	0x00000360


	//----- nvinfo : EIATTR_EXIT_INSTR_OFFSETS
	.align		4
.L_33:
        /*004c*/ 	.byte	0x04, 0x1c
        /*004e*/ 	.short	(.L_35 - .L_34)


	//   ....[0]....
.L_34:
        /*0050*/ 	.word	0x000000e0


	//   ....[1]....
        /*0054*/ 	.word	0x00000370


	//----- nvinfo : EIATTR_CRS_STACK_SIZE
	.align		4
.L_35:
        /*0058*/ 	.byte	0x04, 0x1e
        /*005a*/ 	.short	(.L_37 - .L_36)
.L_36:
        /*005c*/ 	.word	0x00000000


	//----- nvinfo : EIATTR_CBANK_PARAM_SIZE
	.align		4
.L_37:
        /*0060*/ 	.byte	0x03, 0x19
        /*0062*/ 	.short	0x0010


	//----- nvinfo : EIATTR_PARAM_CBANK
	.align		4
        /*0064*/ 	.byte	0x04, 0x0a
        /*0066*/ 	.short	(.L_39 - .L_38)
	.align		4
.L_38:
        /*0068*/ 	.word	index@(.nv.constant0._Z22universeUpdatePositionPiP11physic_body)
        /*006c*/ 	.short	0x0380
        /*006e*/ 	.short	0x0010


	//----- nvinfo : EIATTR_SW_WAR
	.align		4
.L_39:
        /*0070*/ 	.byte	0x04, 0x36
        /*0072*/ 	.short	(.L_41 - .L_40)
.L_40:
        /*0074*/ 	.word	0x00000008
.L_41:


//--------------------- .nv.info._Z22universeUpdateVelocityPiP11physic_body --------------------------
	.section	.nv.info._Z22universeUpdateVelocityPiP11physic_body,"",@"SHT_CUDA_INFO"
	.sectionflags	@""
	.align	4


	//----- nvinfo : EIATTR_CUDA_API_VERSION
	.align		4
        /*0000*/ 	.byte	0x04, 0x37
        /*0002*/ 	.short	(.L_43 - .L_42)
.L_42:
        /*0004*/ 	.word	0x00000082


	//----- nvinfo : EIATTR_KPARAM_INFO
	.align		4
.L_43:
        /*0008*/ 	.byte	0x04, 0x17
        /*000a*/ 	.short	(.L_45 - .L_44)
.L_44:
        /*000c*/ 	.word	0x00000000
        /*0010*/ 	.short	0x0001
        /*0012*/ 	.short	0x0008
        /*0014*/ 	.byte	0x00, 0xf5, 0x21, 0x00


	//----- nvinfo : EIATTR_KPARAM_INFO
	.align		4
.L_45:
        /*0018*/ 	.byte	0x04, 0x17
        /*001a*/ 	.short	(.L_47 - .L_46)
.L_46:
        /*001c*/ 	.word	0x00000000
        /*0020*/ 	.short	0x0000
        /*0022*/ 	.short	0x0000
        /*0024*/ 	.byte	0x00, 0xf5, 0x21, 0x00


	//----- nvinfo : EIATTR_SPARSE_MMA_MASK
	.align		4
.L_47:
        /*0028*/ 	.byte	0x03, 0x50
        /*002a*/ 	.short	0x0000


	//----- nvinfo : EIATTR_MAXREG_COUNT
	.align		4
        /*002c*/ 	.byte	0x03, 0x1b
        /*002e*/ 	.short	0x00ff


	//----- nvinfo : EIATTR_EXTERNS
	.align		4
        /*0030*/ 	.byte	0x04, 0x0f
        /*0032*/ 	.short	(.L_49 - .L_48)


	//   ....[0]....
	.align		4
.L_48:
        /*0034*/ 	.word	index@(vprintf)


	//----- nvinfo : EIATTR_MERCURY_ISA_VERSION
	.align		4
.L_49:
        /*0038*/ 	.byte	0x03, 0x5f
        /*003a*/ 	.short	0x0101


	//----- nvinfo : EIATTR_VRC_CTA_INIT_COUNT
	.align		4
        /*003c*/ 	.byte	0x02, 0x4a
	.zero		1
	.zero		1


	//----- nvinfo : EIATTR_SYSCALL_OFFSETS
	.align		4
        /*0040*/ 	.byte	0x04, 0x46
        /*0042*/ 	.short	(.L_51 - .L_50)


	//   ....[0]....
.L_50:
        /*0044*/ 	.word	0x00000140


	//   ....[1]....
        /*0048*/ 	.word	0x00000e10


	//   ....[2]....
        /*004c*/ 	.word	0x00000fa0


	//   ....[3]....
        /*0050*/ 	.word	0x00001090


	//----- nvinfo : EIATTR_EXIT_INSTR_OFFSETS
	.align		4
.L_51:
        /*0054*/ 	.byte	0x04, 0x1c
        /*0056*/ 	.short	(.L_53 - .L_52)


	//   ....[0]....
.L_52:
        /*0058*/ 	.word	0x00000180


	//   ....[1]....
        /*005c*/ 	.word	0x000010a0


	//----- nvinfo : EIATTR_CRS_STACK_SIZE
	.align		4
.L_53:
        /*0060*/ 	.byte	0x04, 0x1e
        /*0062*/ 	.short	(.L_55 - .L_54)
.L_54:
        /*0064*/ 	.word	0x00000000


	//----- nvinfo : EIATTR_CBANK_PARAM_SIZE
	.align		4
.L_55:
        /*0068*/ 	.byte	0x03, 0x19
        /*006a*/ 	.short	0x0010


	//----- nvinfo : EIATTR_PARAM_CBANK
	.align		4
        /*006c*/ 	.byte	0x04, 0x0a
        /*006e*/ 	.short	(.L_57 - .L_56)
	.align		4
.L_56:
        /*0070*/ 	.word	index@(.nv.constant0._Z22universeUpdateVelocityPiP11physic_body)
        /*0074*/ 	.short	0x0380
        /*0076*/ 	.short	0x0010


	//----- nvinfo : EIATTR_SW_WAR
	.align		4
.L_57:
        /*0078*/ 	.byte	0x04, 0x36
        /*007a*/ 	.short	(.L_59 - .L_58)
.L_58:
        /*007c*/ 	.word	0x00000008
.L_59:


//--------------------- .nv.callgraph             --------------------------
	.section	.nv.callgraph,"",@"SHT_CUDA_CALLGRAPH"
	.align	4
	.sectionentsize	8
	.align		4
        /*0000*/ 	.word	0x00000000
	.align		4
        /*0004*/ 	.word	0xffffffff
	.align		4
        /*0008*/ 	.word	index@(_Z22universeUpdatePositionPiP11physic_body)
	.align		4
        /*000c*/ 	.word	index@(vprintf)
	.align		4
        /*0010*/ 	.word	index@(_Z22universeUpdateVelocityPiP11physic_body)
	.align		4
        /*0014*/ 	.word	index@(vprintf)
	.align		4
        /*0018*/ 	.word	0x00000000
	.align		4
        /*001c*/ 	.word	0xfffffffe
	.align		4
        /*0020*/ 	.word	0x00000000
	.align		4
        /*0024*/ 	.word	0xfffffffd
	.align		4
        /*0028*/ 	.word	0x00000000
	.align		4
        /*002c*/ 	.word	0xfffffffc


//--------------------- .nv.constant4             --------------------------
	.section	.nv.constant4,"a",@progbits
	.align	8
	.align		8
.nv.constant4:
        /*0000*/ 	.dword	vprintf
	.align		8
        /*0008*/ 	.dword	$str
	.align		8
        /*0010*/ 	.dword	$str$1
	.align		8
        /*0018*/ 	.dword	$str$2
	.align		8
        /*0020*/ 	.dword	$str$3
	.align		8
        /*0028*/ 	.dword	$str$4
	.align		8
        /*0030*/ 	.dword	$str$5


//--------------------- .text._Z22universeUpdatePositionPiP11physic_body --------------------------
	.section	.text._Z22universeUpdatePositionPiP11physic_body,"ax",@progbits
	.align	128
        .global         _Z22universeUpdatePositionPiP11physic_body
        .type           _Z22universeUpdatePositionPiP11physic_body,@function
        .size           _Z22universeUpdatePositionPiP11physic_body,(.L_x_42 - _Z22universeUpdatePositionPiP11physic_body)
        .other          _Z22universeUpdatePositionPiP11physic_body,@"STO_CUDA_ENTRY STV_DEFAULT"
_Z22universeUpdatePositionPiP11physic_body:
.text._Z22universeUpdatePositionPiP11physic_body:
[----:B------:R-:W0:Y:S08]  /*0000*/  LDC R1, c[0x0][0x37c] ;  /* 0x0000df00ff017b82 */ /* 0x000e300000000800 */
[----:B------:R-:W1:Y:S01]  /*0010*/  LDC.64 R4, c[0x0][0x380] ;  /* 0x0000e000ff047b82 */ /* 0x000e620000000a00 */
[----:B------:R-:W1:Y:S01]  /*0020*/  LDCU.64 UR36, c[0x0][0x358] ;  /* 0x00006b00ff2477ac */ /* 0x000e620008000a00 */
[----:B0-----:R-:W-:Y:S01]  /*0030*/  VIADD R1, R1, 0xffffffe0 ;  /* 0xffffffe001017836 */ /* 0x001fe20000000000 */
[----:B-1----:R-:W2:Y:S01]  /*0040*/  LDG.E R5, desc[UR36][R4.64] ;  /* 0x0000002404057981 */ /* 0x002ea2000c1e1900 */
[----:B------:R-:W0:Y:S01]  /*0050*/  LDCU UR5, c[0x0][0x2fc] ;  /* 0x00005f80ff0577ac */ /* 0x000e220008000800 */
[----:B------:R-:W1:Y:S01]  /*0060*/  S2R R22, SR_TID.X ;  /* 0x0000000000167919 */ /* 0x000e620000002100 */
[----:B------:R-:W1:Y:S01]  /*0070*/  LDCU UR6, c[0x0][0x360] ;  /* 0x00006c00ff0677ac */ /* 0x000e620008000800 */
[----:B------:R-:W1:Y:S01]  /*0080*/  S2R R3, SR_CTAID.X ;  /* 0x0000000000037919 */ /* 0x000e620000002500 */
[----:B------:R-:W3:Y:S02]  /*0090*/  LDCU UR4, c[0x0][0x2f8] ;  /* 0x00005f00ff0477ac */ /* 0x000ee40008000800 */
[----:B---3--:R-:W-:-:S05]  /*00a0*/  IADD3 R18, P1, PT, R1, UR4, RZ ;  /* 0x0000000401127c10 */ /* 0x008fca000ff3e0ff */
[----:B0-----:R-:W-:Y:S02]  /*00b0*/  IMAD.X R2, RZ, RZ, UR5, P1 ;  /* 0x00000005ff027e24 */ /* 0x001fe400088e06ff */
[----:B-1----:R-:W-:-:S05]  /*00c0*/  IMAD R22, R3, UR6, R22 ;  /* 0x0000000603167c24 */ /* 0x002fca000f8e0216 */
[----:B--2---:R-:W-:-:S13]  /*00d0*/  ISETP.GE.AND P0, PT, R22, R5, PT ;  /* 0x000000051600720c */ /* 0x004fda0003f06270 */
[----:B------:R-:W-:Y:S05]  /*00e0*/  @P0 EXIT ;  /* 0x000000000000094d */ /* 0x000fea0003800000 */
[----:B------:R-:W0:Y:S01]  /*00f0*/  LDC.64 R16, c[0x0][0x388] ;  /* 0x0000e200ff107b82 */ /* 0x000e220000000a00 */
[----:B------:R-:W-:Y:S01]  /*0100*/  MOV R19, 0x0 ;  /* 0x0000000000137802 */ /* 0x000fe20000000f00 */
[----:B------:R-:W1:Y:S01]  /*0110*/  LDCU.64 UR4, c[0x4][0x28] ;  /* 0x01000500ff0477ac */ /* 0x000e620008000a00 */
[----:B0-----:R-:W-:-:S05]  /*0120*/  IMAD.WIDE R16, R22, 0x28, R16 ;  /* 0x0000002816107825 */ /* 0x001fca00078e0210 */
[----:B------:R-:W2:Y:S04]  /*0130*/  LDG.E.64 R8, desc[UR36][R16.64+0x8] ;  /* 0x0000082410087981 */ /* 0x000ea8000c1e1b00 */
[----:B------:R-:W2:Y:S04]  /*0140*/  LDG.E.64 R10, desc[UR36][R16.64+0x10] ;  /* 0x00001024100a7981 */ /* 0x000ea8000c1e1b00 */
[----:B------:R-:W3:Y:S01]  /*0150*/  LDG.E.64 R12, desc[UR36][R16.64] ;  /* 0x00000024100c7981 */ /* 0x000ee2000c1e1b00 */
[----:B------:R0:W4:Y:S01]  /*0160*/  LDC.64 R14, c[0x4][R19] ;  /* 0x01000000130e7b82 */ /* 0x0001220000000a00 */
[----:B-1----:R-:W-:Y:S01]  /*0170*/  MOV R4, UR4 ;  /* 0x0000000400047c02 */ /* 0x002fe20008000f00 */
[----:B------:R-:W-:Y:S01]  /*0180*/  IMAD.U32 R5, RZ, RZ, UR5 ;  /* 0x00000005ff057e24 */ /* 0x000fe2000f8e00ff */
[----:B------:R0:W-:Y:S01]  /*0190*/  STL [R1], R22 ;  /* 0x0000001601007387 */ /* 0x0001e20000100800 */
[----:B------:R-:W-:Y:S01]  /*01a0*/  MOV R6, R18 ;  /* 0x0000001200067202 */ /* 0x000fe20000000f00 */
[----:B------:R-:W-:-:S02]  /*01b0*/  IMAD.MOV.U32 R7, RZ, RZ, R2 ;  /* 0x000000ffff077224 */ /* 0x000fc400078e0002 */
[----:B--2---:R0:W-:Y:S04]  /*01c0*/  STL.128 [R1+0x10], R8 ;  /* 0x0000100801007387 */ /* 0x0041e80000100c00 */
[----:B---34-:R0:W-:Y:S02]  /*01d0*/  STL.64 [R1+0x8], R12 ;  /* 0x0000080c01007387 */ /* 0x0181e40000100a00 */
[----:B------:R-:W-:-:S07]  /*01e0*/  LEPC R20, `(.L_x_0) ;  /* 0x000000001014794e */ /* 0x000fce0000000000 */
[----:B0-----:R-:W-:Y:S05]  /*01f0*/  CALL.ABS.NOINC R14 ;  /* 0x000000000e007343 */ /* 0x001fea0003c00000 */
.L_x_0:
[----:B------:R-:W2:Y:S04]  /*0200*/  LDG.E.64 R12, desc[UR36][R16.64] ;  /* 0x00000024100c7981 */ /* 0x000ea8000c1e1b00 */
[----:B------:R-:W2:Y:S04]  /*0210*/  LDG.E.64 R10, desc[UR36][R16.64+0x18] ;  /* 0x00001824100a7981 */ /* 0x000ea8000c1e1b00 */
[----:B------:R-:W3:Y:S04]  /*0220*/  LDG.E.64 R8, desc[UR36][R16.64+0x8] ;  /* 0x0000082410087981 */ /* 0x000ee8000c1e1b00 */
[----:B------:R-:W4:Y:S01]  /*0230*/  LDG.E.64 R4, desc[UR36][R16.64+0x10] ;  /* 0x0000102410047981 */ /* 0x000f22000c1e1b00 */
[----:B------:R-:W-:Y:S01]  /*0240*/  UMOV UR4, 0xeb1c432d ;  /* 0xeb1c432d00047882 */ /* 0x000fe20000000000 */
[----:B------:R-:W-:Y:S01]  /*0250*/  UMOV UR5, 0x3f1a36e2 ;  /* 0x3f1a36e200057882 */ /* 0x000fe20000000000 */
[----:B------:R0:W1:Y:S01]  /*0260*/  LDC.64 R14, c[0x4][R19] ;  /* 0x01000000130e7b82 */ /* 0x0000620000000a00 */
[----:B------:R0:W-:Y:S01]  /*0270*/  STL [R1], R22 ;  /* 0x0000001601007387 */ /* 0x0001e20000100800 */
[----:B------:R-:W-:Y:S01]  /*0280*/  MOV R6, R18 ;  /* 0x0000001200067202 */ /* 0x000fe20000000f00 */
[----:B------:R-:W-:Y:S01]  /*0290*/  IMAD.MOV.U32 R7, RZ, RZ, R2 ;  /* 0x000000ffff077224 */ /* 0x000fe200078e0002 */
[----:B--2---:R-:W-:-:S02]  /*02a0*/  DFMA R12, R10, UR4, R12 ;  /* 0x000000040a0c7c2b */ /* 0x004fc4000800000c */
[----:B---3--:R-:W-:-:S05]  /*02b0*/  DFMA R8, R10, UR4, R8 ;  /* 0x000000040a087c2b */ /* 0x008fca0008000008 */
[----:B------:R0:W-:Y:S01]  /*02c0*/  STG.E.64 desc[UR36][R16.64], R12 ;  /* 0x0000000c10007986 */ /* 0x0001e2000c101b24 */
[----:B----4-:R-:W-:Y:S01]  /*02d0*/  DFMA R10, R10, UR4, R4 ;  /* 0x000000040a0a7c2b */ /* 0x010fe20008000004 */
[----:B------:R-:W2:Y:S02]  /*02e0*/  LDCU.64 UR4, c[0x4][0x30] ;  /* 0x01000600ff0477ac */ /* 0x000ea40008000a00 */
[----:B------:R0:W-:Y:S04]  /*02f0*/  STL.64 [R1+0x8], R12 ;  /* 0x0000080c01007387 */ /* 0x0001e80000100a00 */
[----:B------:R0:W-:Y:S04]  /*0300*/  STG.E.64 desc[UR36][R16.64+0x8], R8 ;  /* 0x0000080810007986 */ /* 0x0001e8000c101b24 */
[----:B------:R0:W-:Y:S04]  /*0310*/  STG.E.64 desc[UR36][R16.64+0x10], R10 ;  /* 0x0000100a10007986 */ /* 0x0001e8000c101b24 */
[----:B------:R0:W-:Y:S01]  /*0320*/  STL.128 [R1+0x10], R8 ;  /* 0x0000100801007387 */ /* 0x0001e20000100c00 */
[----:B--2---:R-:W-:Y:S01]  /*0330*/  MOV R4, UR4 ;  /* 0x0000000400047c02 */ /* 0x004fe20008000f00 */
[----:B-1----:R-:W-:-:S07]  /*0340*/  IMAD.U32 R5, RZ, RZ, UR5 ;  /* 0x00000005ff057e24 */ /* 0x002fce000f8e00ff */
[----:B------:R-:W-:-:S07]  /*0350*/  LEPC R20, `(.L_x_1) ;  /* 0x000000001014794e */ /* 0x000fce0000000000 */
[----:B0-----:R-:W-:Y:S05]  /*0360*/  CALL.ABS.NOINC R14 ;  /* 0x000000000e007343 */ /* 0x001fea0003c00000 */
.L_x_1:
[----:B------:R-:W-:Y:S05]  /*0370*/  EXIT ;  /* 0x000000000000794d */ /* 0x000fea0003800000 */
.L_x_2:
[----:B------:R-:W-:-:S00]  /*0380*/  BRA `(.L_x_2) ;  /* 0xfffffffc00fc7947 */ /* 0x000fc0000383ffff */
[----:B------:R-:W-:-:S00]  /*0390*/  NOP ;  /* 0x0000000000007918 */ /* 0x000fc00000000000 */
        /* <DEDUP_REMOVED lines=14> */
.L_x_42:


//--------------------- .text._Z22universeUpdateVelocityPiP11physic_body --------------------------
	.section	.text._Z22universeUpdateVelocityPiP11physic_body,"ax",@progbits
	.align	128
        .global         _Z22universeUpdateVelocityPiP11physic_body
        .type           _Z22universeUpdateVelocityPiP11physic_body,@function
        .size           _Z22universeUpdateVelocityPiP11physic_body,(.L_x_41 - _Z22universeUpdateVelocityPiP11physic_body)
        .other          _Z22universeUpdateVelocityPiP11physic_body,@"STO_CUDA_ENTRY STV_DEFAULT"
_Z22universeUpdateVelocityPiP11physic_body:
.text._Z22universeUpdateVelocityPiP11physic_body:
[----:B------:R-:W0:Y:S01]  /*0000*/  LDC R1, c[0x0][0x37c] ;  /* 0x0000df00ff017b82 */ /* 0x000e220000000800 */
[----:B------:R-:W1:Y:S01]  /*0010*/  S2R R3, SR_TID.X ;  /* 0x0000000000037919 */ /* 0x000e620000002100 */
[----:B------:R-:W2:Y:S06]  /*0020*/  LDCU UR5, c[0x0][0x2fc] ;  /* 0x00005f80ff0577ac */ /* 0x000eac0008000800 */
[----:B------:R-:W1:Y:S01]  /*0030*/  S2UR UR6, SR_CTAID.X ;  /* 0x00000000000679c3 */ /* 0x000e620000002500 */
[----:B0-----:R-:W-:Y:S01]  /*0040*/  VIADD R1, R1, 0xfffffff0 ;  /* 0xfffffff001017836 */ /* 0x001fe20000000000 */
[----:B------:R-:W-:Y:S01]  /*0050*/  MOV R0, 0x0 ;  /* 0x0000000000007802 */ /* 0x000fe20000000f00 */
[----:B------:R-:W0:Y:S01]  /*0060*/  LDCU UR4, c[0x0][0x2f8] ;  /* 0x00005f00ff0477ac */ /* 0x000e220008000800 */
[----:B------:R-:W3:Y:S04]  /*0070*/  LDCU.64 UR36, c[0x0][0x358] ;  /* 0x00006b00ff2477ac */ /* 0x000ee80008000a00 */
[----:B------:R-:W1:Y:S08]  /*0080*/  LDC R2, c[0x0][0x360] ;  /* 0x0000d800ff027b82 */ /* 0x000e700000000800 */
[----:B------:R4:W3:Y:S01]  /*0090*/  LDC.64 R8, c[0x4][R0] ;  /* 0x0100000000087b82 */ /* 0x0008e20000000a00 */
[----:B0-----:R-:W-:-:S05]  /*00a0*/  IADD3 R18, P0, PT, R1, UR4, RZ ;  /* 0x0000000401127c10 */ /* 0x001fca000ff1e0ff */
[----:B--2---:R-:W-:Y:S02]  /*00b0*/  IMAD.X R19, RZ, RZ, UR5, P0 ;  /* 0x00000005ff137e24 */ /* 0x004fe400080e06ff */
[----:B------:R-:W-:Y:S02]  /*00c0*/  IMAD.MOV.U32 R6, RZ, RZ, R18 ;  /* 0x000000ffff067224 */ /* 0x000fe400078e0012 */
[----:B------:R-:W-:Y:S02]  /*00d0*/  IMAD.MOV.U32 R7, RZ, RZ, R19 ;  /* 0x000000ffff077224 */ /* 0x000fe400078e0013 */
[----:B-1----:R-:W-:Y:S01]  /*00e0*/  IMAD R2, R2, UR6, R3 ;  /* 0x0000000602027c24 */ /* 0x002fe2000f8e0203 */
[----:B------:R-:W0:Y:S04]  /*00f0*/  LDCU.64 UR6, c[0x4][0x8] ;  /* 0x01000100ff0677ac */ /* 0x000e280008000a00 */
[----:B------:R4:W-:Y:S01]  /*0100*/  STL [R1], R2 ;  /* 0x0000000201007387 */ /* 0x0009e20000100800 */
[----:B0-----:R-:W-:-:S02]  /*0110*/  IMAD.U32 R4, RZ, RZ, UR6 ;  /* 0x00000006ff047e24 */ /* 0x001fc4000f8e00ff */
[----:B---34-:R-:W-:-:S07]  /*0120*/  IMAD.U32 R5, RZ, RZ, UR7 ;  /* 0x00000007ff057e24 */ /* 0x018fce000f8e00ff */
[----:B------:R-:W-:-:S07]  /*0130*/  LEPC R20, `(.L_x_3) ;  /* 0x000000001014794e */ /* 0x000fce0000000000 */
[----:B------:R-:W-:Y:S05]  /*0140*/  CALL.ABS.NOINC R8 ;  /* 0x0000000008007343 */ /* 0x000fea0003c00000 */
.L_x_3:
[----:B------:R-:W0:Y:S02]  /*0150*/  LDC.64 R4, c[0x0][0x380] ;  /* 0x0000e000ff047b82 */ /* 0x000e240000000a00 */
[----:B0-----:R-:W2:Y:S02]  /*0160*/  LDG.E R5, desc[UR36][R4.64] ;  /* 0x0000002404057981 */ /* 0x001ea4000c1e1900 */
[----:B--2---:R-:W-:-:S13]  /*0170*/  ISETP.GE.AND P0, PT, R2, R5, PT ;  /* 0x000000050200720c */ /* 0x004fda0003f06270 */
[----:B------:R-:W-:Y:S05]  /*0180*/  @P0 EXIT ;  /* 0x000000000000094d */ /* 0x000fea0003800000 */
[----:B------:R-:W-:Y:S01]  /*0190*/  ISETP.GE.AND P0, PT, R5, 0x1, PT ;  /* 0x000000010500780c */ /* 0x000fe20003f06270 */
[----:B------:R-:W-:Y:S01]  /*01a0*/  IMAD.MOV.U32 R26, RZ, RZ, RZ ;  /* 0x000000ffff1a7224 */ /* 0x000fe200078e00ff */
[----:B------:R-:W-:-:S11]  /*01b0*/  CS2R R22, SRZ ;  /* 0x0000000000167805 */ /* 0x000fd6000001ff00 */
[----:B------:R-:W-:Y:S05]  /*01c0*/  @!P0 BRA `(.L_x_4) ;  /* 0x0000000800dc8947 */ /* 0x000fea0003800000 */
[----:B------:R-:W0:Y:S01]  /*01d0*/  LDCU.64 UR4, c[0x0][0x388] ;  /* 0x00007100ff0477ac */ /* 0x000e220008000a00 */
[----:B------:R-:W1:Y:S01]  /*01e0*/  LDC.64 R16, c[0x0][0x388] ;  /* 0x0000e200ff107b82 */ /* 0x000e620000000a00 */
[----:B------:R-:W-:Y:S01]  /*01f0*/  BSSY.RECONVERGENT B1, `(.L_x_4) ;  /* 0x00000b4000017945 */ /* 0x000fe20003800200 */
[----:B------:R-:W-:Y:S01]  /*0200*/  IMAD.MOV R36, RZ, RZ, -R5 ;  /* 0x000000ffff247224 */ /* 0x000fe200078e0a05 */
[----:B------:R-:W-:Y:S01]  /*0210*/  CS2R R22, SRZ ;  /* 0x0000000000167805 */ /* 0x000fe2000001ff00 */
[----:B------:R-:W-:Y:S01]  /*0220*/  IMAD.MOV R37, RZ, RZ, -R2 ;  /* 0x000000ffff257224 */ /* 0x000fe200078e0a02 */
[----:B0-----:R-:W-:-:S04]  /*0230*/  UIADD3 UR4, UP0, UPT, UR4, 0x10, URZ ;  /* 0x0000001004047890 */ /* 0x001fc8000ff1e0ff */
[----:B------:R-:W-:Y:S02]  /*0240*/  UIADD3.X UR5, UPT, UPT, URZ, UR5, URZ, UP0, !UPT ;  /* 0x00000005ff057290 */ /* 0x000fe400087fe4ff */
[----:B------:R-:W-:-:S04]  /*0250*/  IMAD.U32 R24, RZ, RZ, UR4 ;  /* 0x00000004ff187e24 */ /* 0x000fc8000f8e00ff */
[----:B------:R-:W-:-:S07]  /*0260*/  IMAD.U32 R25, RZ, RZ, UR5 ;  /* 0x00000005ff197e24 */ /* 0x000fce000f8e00ff */
.L_x_23:
[----:B------:R-:W-:Y:S01]  /*0270*/  ISETP.NE.AND P0, PT, R37, RZ, PT ;  /* 0x000000ff2500720c */ /* 0x000fe20003f05270 */
[----:B------:R-:W-:Y:S01]  /*0280*/  VIADD R36, R36, 0x1 ;  /* 0x0000000124247836 */ /* 0x000fe20000000000 */
[----:B------:R-:W-:Y:S04]  /*0290*/  BSSY.RECONVERGENT B0, `(.L_x_5) ;  /* 0x00000a5000007945 */ /* 0x000fe80003800200 */
[----:B------:R-:W-:-:S07]  /*02a0*/  ISETP.NE.AND P1, PT, R36, RZ, PT ;  /* 0x000000ff2400720c */ /* 0x000fce0003f25270 */
[----:B------:R-:W-:Y:S06]  /*02b0*/  @!P0 BRA `(.L_x_6) ;  /* 0x0000000800888947 */ /* 0x000fec0003800000 */
[----:B-1----:R-:W-:Y:S01]  /*02c0*/  IMAD.WIDE R6, R2, 0x28, R16 ;  /* 0x0000002802067825 */ /* 0x002fe200078e0210 */
[----:B------:R-:W2:Y:S05]  /*02d0*/  LDG.E.64 R32, desc[UR36][R24.64+-0x10] ;  /* 0xfffff02418207981 */ /* 0x000eaa000c1e1b00 */
[----:B------:R-:W2:Y:S01]  /*02e0*/  LDG.E.64 R6, desc[UR36][R6.64] ;  /* 0x0000002406067981 */ /* 0x000ea2000c1e1b00 */
[----:B------:R-:W-:Y:S01]  /*02f0*/  BSSY.RECONVERGENT B2, `(.L_x_7) ;  /* 0x0000007000027945 */ /* 0x000fe20003800200 */
[----:B------:R-:W-:Y:S01]  /*0300*/  IMAD.MOV.U32 R27, RZ, RZ, 0x40000000 ;  /* 0x40000000ff1b7424 */ /* 0x000fe200078e00ff */
[----:B------:R-:W-:Y:S01]  /*0310*/  MOV R0, 0x360 ;  /* 0x0000036000007802 */ /* 0x000fe20000000f00 */
[----:B--2---:R-:W-:-:S08]  /*0320*/  DADD R32, R6, -R32 ;  /* 0x0000000006207229 */ /* 0x004fd00000000820 */
[----:B------:R-:W-:-:S10]  /*0330*/  DADD R4, -RZ, |R32| ;  /* 0x00000000ff047229 */ /* 0x000fd40000000520 */
[----:B------:R-:W-:-:S07]  /*0340*/  IMAD.MOV.U32 R3, RZ, RZ, R5 ;  /* 0x000000ffff037224 */ /* 0x000fce00078e0005 */
[----:B------:R-:W-:Y:S05]  /*0350*/  CALL.REL.NOINC `($_Z22universeUpdateVelocityPiP11physic_body$__internal_accurate_pow) ;  /* 0x00000014007c7944 */ /* 0x000fea0003c00000 */
[----:B------:R-:W-:Y:S05]  /*0360*/  BSYNC.RECONVERGENT B2 ;  /* 0x0000000000027941 */ /* 0x000fea0003800200 */
.L_x_7:
[----:B------:R-:W-:Y:S01]  /*0370*/  IMAD.WIDE R10, R2, 0x28, R16 ;  /* 0x00000028020a7825 */ /* 0x000fe200078e0210 */
[----:B------:R-:W2:Y:S04]  /*0380*/  LDG.E.64 R8, desc[UR36][R24.64+-0x8] ;  /* 0xfffff82418087981 */ /* 0x000ea8000c1e1b00 */
[----:B------:R-:W2:Y:S01]  /*0390*/  LDG.E.64 R30, desc[UR36][R10.64+0x8] ;  /* 0x000008240a1e7981 */ /* 0x000ea2000c1e1b00 */
[C---:B------:R-:W-:Y:S01]  /*03a0*/  DADD R4, R32.reuse, 2 ;  /* 0x4000000020047429 */ /* 0x040fe20000000000 */
[----:B------:R-:W-:Y:S01]  /*03b0*/  BSSY.RECONVERGENT B2, `(.L_x_8) ;  /* 0x0000011000027945 */ /* 0x000fe20003800200 */
[C---:B------:R-:W-:Y:S02]  /*03c0*/  DSETP.NEU.AND P2, PT, R32.reuse, RZ, PT ;  /* 0x000000ff2000722a */ /* 0x040fe40003f4d000 */
[----:B------:R-:W-:-:S04]  /*03d0*/  DSETP.NEU.AND P0, PT, R32, 1, PT ;  /* 0x3ff000002000742a */ /* 0x000fc80003f0d000 */
[----:B------:R-:W-:Y:S02]  /*03e0*/  FSEL R6, R6, RZ, P2 ;  /* 0x000000ff06067208 */ /* 0x000fe40001000000 */
[----:B------:R-:W-:Y:S02]  /*03f0*/  LOP3.LUT R4, R5, 0x7ff00000, RZ, 0xc0, !PT ;  /* 0x7ff0000005047812 */ /* 0x000fe400078ec0ff */
[----:B------:R-:W-:Y:S02]  /*0400*/  FSEL R7, R7, RZ, P2 ;  /* 0x000000ff07077208 */ /* 0x000fe40001000000 */
[----:B------:R-:W-:Y:S01]  /*0410*/  ISETP.NE.AND P3, PT, R4, 0x7ff00000, PT ;  /* 0x7ff000000400780c */ /* 0x000fe20003f65270 */
[----:B--2---:R-:W-:-:S08]  /*0420*/  DADD R30, R30, -R8 ;  /* 0x000000001e1e7229 */ /* 0x004fd00000000808 */
[----:B------:R-:W-:-:S10]  /*0430*/  DADD R8, -RZ, |R30| ;  /* 0x00000000ff087229 */ /* 0x000fd4000000051e */
[----:B------:R-:W-:Y:S01]  /*0440*/  IMAD.MOV.U32 R4, RZ, RZ, R8 ;  /* 0x000000ffff047224 */ /* 0x000fe200078e0008 */
[----:B------:R-:W-:Y:S06]  /*0450*/  @P3 BRA `(.L_x_9) ;  /* 0x0000000000183947 */ /* 0x000fec0003800000 */
[----:B------:R-:W-:-:S14]  /*0460*/  DSETP.NAN.AND P2, PT, R32, R32, PT ;  /* 0x000000202000722a */ /* 0x000fdc0003f48000 */
[----:B------:R-:W-:Y:S01]  /*0470*/  @P2 DADD R6, R32, 2 ;  /* 0x4000000020062429 */ /* 0x000fe20000000000 */
[----:B------:R-:W-:Y:S10]  /*0480*/  @P2 BRA `(.L_x_9) ;  /* 0x00000000000c2947 */ /* 0x000ff40003800000 */
[----:B------:R-:W-:-:S14]  /*0490*/  DSETP.NEU.AND P2, PT, |R32|, +INF , PT ;  /* 0x7ff000002000742a */ /* 0x000fdc0003f4d200 */
[----:B------:R-:W-:Y:S02]  /*04a0*/  @!P2 IMAD.MOV.U32 R6, RZ, RZ, 0x0 ;  /* 0x00000000ff06a424 */ /* 0x000fe400078e00ff */
[----:B------:R-:W-:-:S07]  /*04b0*/  @!P2 IMAD.MOV.U32 R7, RZ, RZ, 0x7ff00000 ;  /* 0x7ff00000ff07a424 */ /* 0x000fce00078e00ff */
.L_x_9:
[----:B------:R-:W-:Y:S05]  /*04c0*/  BSYNC.RECONVERGENT B2 ;  /* 0x0000000000027941 */ /* 0x000fea0003800200 */
.L_x_8:
[----:B------:R-:W-:Y:S01]  /*04d0*/  BSSY.RECONVERGENT B2, `(.L_x_10) ;  /* 0x0000007000027945 */ /* 0x000fe20003800200 */
[----:B------:R-:W-:Y:S01]  /*04e0*/  FSEL R32, R6, RZ, P0 ;  /* 0x000000ff06207208 */ /* 0x000fe20000000000 */
[----:B------:R-:W-:Y:S01]  /*04f0*/  IMAD.MOV.U32 R27, RZ, RZ, 0x40000000 ;  /* 0x40000000ff1b7424 */ /* 0x000fe200078e00ff */
[----:B------:R-:W-:Y:S02]  /*0500*/  FSEL R33, R7, 1.875, P0 ;  /* 0x3ff0000007217808 */ /* 0x000fe40000000000 */
[----:B------:R-:W-:Y:S02]  /*0510*/  MOV R3, R9 ;  /* 0x0000000900037202 */ /* 0x000fe40000000f00 */
[----:B------:R-:W-:-:S07]  /*0520*/  MOV R0, 0x540 ;  /* 0x0000054000007802 */ /* 0x000fce0000000f00 */
[----:B------:R-:W-:Y:S05]  /*0530*/  CALL.REL.NOINC `($_Z22universeUpdateVelocityPiP11physic_body$__internal_accurate_pow) ;  /* 0x0000001400047944 */ /* 0x000fea0003c00000 */
[----:B------:R-:W-:Y:S05]  /*0540*/  BSYNC.RECONVERGENT B2 ;  /* 0x0000000000027941 */ /* 0x000fea0003800200 */
.L_x_10:
        /* <DEDUP_REMOVED lines=12> */
[----:B------:R-:W-:-:S04]  /*0610*/  DADD R4, -RZ, |R34| ;  /* 0x00000000ff047229 */ /* 0x000fc80000000522 */
[----:B------:R-:W-:Y:S07]  /*0620*/  @P3 BRA `(.L_x_12) ;  /* 0x0000000000183947 */ /* 0x000fee0003800000 */
[----:B------:R-:W-:-:S14]  /*0630*/  DSETP.NAN.AND P2, PT, R30, R30, PT ;  /* 0x0000001e1e00722a */ /* 0x000fdc0003f48000 */
[----:B------:R-:W-:Y:S01]  /*0640*/  @P2 DADD R6, R30, 2 ;  /* 0x400000001e062429 */ /* 0x000fe20000000000 */
[----:B------:R-:W-:Y:S10]  /*0650*/  @P2 BRA `(.L_x_12) ;  /* 0x00000000000c2947 */ /* 0x000ff40003800000 */
[----:B------:R-:W-:-:S14]  /*0660*/  DSETP.NEU.AND P2, PT, |R30|, +INF , PT ;  /* 0x7ff000001e00742a */ /* 0x000fdc0003f4d200 */
[----:B------:R-:W-:Y:S02]  /*0670*/  @!P2 IMAD.MOV.U32 R6, RZ, RZ, 0x0 ;  /* 0x00000000ff06a424 */ /* 0x000fe400078e00ff */
[----:B------:R-:W-:-:S07]  /*0680*/  @!P2 IMAD.MOV.U32 R7, RZ, RZ, 0x7ff00000 ;  /* 0x7ff00000ff07a424 */ /* 0x000fce00078e00ff */
.L_x_12:
[----:B------:R-:W-:Y:S05]  /*0690*/  BSYNC.RECONVERGENT B2 ;  /* 0x0000000000027941 */ /* 0x000fea0003800200 */
.L_x_11:
[----:B------:R-:W-:Y:S01]  /*06a0*/  FSEL R30, R6, RZ, P0 ;  /* 0x000000ff061e7208 */ /* 0x000fe20000000000 */
[----:B------:R-:W-:Y:S01]  /*06b0*/  BSSY.RECONVERGENT B2, `(.L_x_13) ;  /* 0x0000007000027945 */ /* 0x000fe20003800200 */
[----:B------:R-:W-:Y:S01]  /*06c0*/  FSEL R31, R7, 1.875, P0 ;  /* 0x3ff00000071f7808 */ /* 0x000fe20000000000 */
[----:B------:R-:W-:Y:S01]  /*06d0*/  IMAD.MOV.U32 R3, RZ, RZ, R5 ;  /* 0x000000ffff037224 */ /* 0x000fe200078e0005 */
[----:B------:R-:W-:Y:S01]  /*06e0*/  MOV R0, 0x720 ;  /* 0x0000072000007802 */ /* 0x000fe20000000f00 */
[----:B------:R-:W-:-:S03]  /*06f0*/  IMAD.MOV.U32 R27, RZ, RZ, 0x40000000 ;  /* 0x40000000ff1b7424 */ /* 0x000fc600078e00ff */
[----:B------:R-:W-:-:S11]  /*0700*/  DADD R30, R32, R30 ;  /* 0x00000000201e7229 */ /* 0x000fd6000000001e */
[----:B------:R-:W-:Y:S05]  /*0710*/  CALL.REL.NOINC `($_Z22universeUpdateVelocityPiP11physic_body$__internal_accurate_pow) ;  /* 0x00000010008c7944 */ /* 0x000fea0003c00000 */
[----:B------:R-:W-:Y:S05]  /*0720*/  BSYNC.RECONVERGENT B2 ;  /* 0x0000000000027941 */ /* 0x000fea0003800200 */
.L_x_13:
[C---:B------:R-:W-:Y:S01]  /*0730*/  DADD R4, R34.reuse, 2 ;  /* 0x4000000022047429 */ /* 0x040fe20000000000 */
[----:B------:R-:W-:Y:S01]  /*0740*/  BSSY.RECONVERGENT B2, `(.L_x_14) ;  /* 0x000000e000027945 */ /* 0x000fe20003800200 */
[C---:B------:R-:W-:Y:S02]  /*0750*/  DSETP.NEU.AND P2, PT, R34.reuse, RZ, PT ;  /* 0x000000ff2200722a */ /* 0x040fe40003f4d000 */
[----:B------:R-:W-:-:S04]  /*0760*/  DSETP.NEU.AND P0, PT, R34, 1, PT ;  /* 0x3ff000002200742a */ /* 0x000fc80003f0d000 */
[----:B------:R-:W-:Y:S02]  /*0770*/  FSEL R6, R6, RZ, P2 ;  /* 0x000000ff06067208 */ /* 0x000fe40001000000 */
[----:B------:R-:W-:Y:S02]  /*0780*/  LOP3.LUT R4, R5, 0x7ff00000, RZ, 0xc0, !PT ;  /* 0x7ff0000005047812 */ /* 0x000fe400078ec0ff */
[----:B------:R-:W-:Y:S02]  /*0790*/  FSEL R7, R7, RZ, P2 ;  /* 0x000000ff07077208 */ /* 0x000fe40001000000 */
[----:B------:R-:W-:-:S13]  /*07a0*/  ISETP.NE.AND P3, PT, R4, 0x7ff00000, PT ;  /* 0x7ff000000400780c */ /* 0x000fda0003f65270 */
[----:B------:R-:W-:Y:S05]  /*07b0*/  @P3 BRA `(.L_x_15) ;  /* 0x0000000000183947 */ /* 0x000fea0003800000 */
[----:B------:R-:W-:-:S14]  /*07c0*/  DSETP.NAN.AND P2, PT, R34, R34, PT ;  /* 0x000000222200722a */ /* 0x000fdc0003f48000 */
[----:B------:R-:W-:Y:S01]  /*07d0*/  @P2 DADD R6, R34, 2 ;  /* 0x4000000022062429 */ /* 0x000fe20000000000 */
[----:B------:R-:W-:Y:S10]  /*07e0*/  @P2 BRA `(.L_x_15) ;  /* 0x00000000000c2947 */ /* 0x000ff40003800000 */
[----:B------:R-:W-:-:S14]  /*07f0*/  DSETP.NEU.AND P2, PT, |R34|, +INF , PT ;  /* 0x7ff000002200742a */ /* 0x000fdc0003f4d200 */
[----:B------:R-:W-:Y:S02]  /*0800*/  @!P2 IMAD.MOV.U32 R6, RZ, RZ, 0x0 ;  /* 0x00000000ff06a424 */ /* 0x000fe400078e00ff */
[----:B------:R-:W-:-:S07]  /*0810*/  @!P2 IMAD.MOV.U32 R7, RZ, RZ, 0x7ff00000 ;  /* 0x7ff00000ff07a424 */ /* 0x000fce00078e00ff */
.L_x_15:
[----:B------:R-:W-:Y:S05]  /*0820*/  BSYNC.RECONVERGENT B2 ;  /* 0x0000000000027941 */ /* 0x000fea0003800200 */
.L_x_14:
[----:B------:R-:W-:Y:S01]  /*0830*/  FSEL R4, R6, RZ, P0 ;  /* 0x000000ff06047208 */ /* 0x000fe20000000000 */
[----:B------:R-:W-:Y:S01]  /*0840*/  IMAD.MOV.U32 R8, RZ, RZ, 0x0 ;  /* 0x00000000ff087424 */ /* 0x000fe200078e00ff */
[----:B------:R-:W-:Y:S01]  /*0850*/  FSEL R5, R7, 1.875, P0 ;  /* 0x3ff0000007057808 */ /* 0x000fe20000000000 */
[----:B------:R-:W-:Y:S01]  /*0860*/  IMAD.MOV.U32 R9, RZ, RZ, 0x3fd80000 ;  /* 0x3fd80000ff097424 */ /* 0x000fe200078e00ff */
[----:B------:R-:W-:Y:S04]  /*0870*/  BSSY.RECONVERGENT B2, `(.L_x_16) ;  /* 0x0000012000027945 */ /* 0x000fe80003800200 */
[----:B------:R-:W-:-:S06]  /*0880*/  DADD R30, R30, R4 ;  /* 0x000000001e1e7229 */ /* 0x000fcc0000000004 */
[----:B------:R-:W0:Y:S04]  /*0890*/  MUFU.RSQ64H R5, R31 ;  /* 0x0000001f00057308 */ /* 0x000e280000001c00 */
[----:B------:R-:W-:-:S05]  /*08a0*/  VIADD R4, R31, 0xfcb00000 ;  /* 0xfcb000001f047836 */ /* 0x000fca0000000000 */
[----:B------:R-:W-:Y:S01]  /*08b0*/  ISETP.GE.U32.AND P0, PT, R4, 0x7ca00000, PT ;  /* 0x7ca000000400780c */ /* 0x000fe20003f06070 */
[----:B0-----:R-:W-:-:S08]  /*08c0*/  DMUL R6, R4, R4 ;  /* 0x0000000404067228 */ /* 0x001fd00000000000 */
[----:B------:R-:W-:-:S08]  /*08d0*/  DFMA R6, R30, -R6, 1 ;  /* 0x3ff000001e06742b */ /* 0x000fd00000000806 */
[----:B------:R-:W-:Y:S02]  /*08e0*/  DFMA R8, R6, R8, 0.5 ;  /* 0x3fe000000608742b */ /* 0x000fe40000000008 */
[----:B------:R-:W-:-:S08]  /*08f0*/  DMUL R6, R4, R6 ;  /* 0x0000000604067228 */ /* 0x000fd00000000000 */
[----:B------:R-:W-:-:S08]  /*0900*/  DFMA R8, R8, R6, R4 ;  /* 0x000000060808722b */ /* 0x000fd00000000004 */
[----:B------:R-:W-:Y:S02]  /*0910*/  DMUL R10, R30, R8 ;  /* 0x000000081e0a7228 */ /* 0x000fe40000000000 */
[----:B------:R-:W-:Y:S02]  /*0920*/  VIADD R7, R9, 0xfff00000 ;  /* 0xfff0000009077836 */ /* 0x000fe40000000000 */
[----:B------:R-:W-:-:S04]  /*0930*/  IMAD.MOV.U32 R6, RZ, RZ, R8 ;  /* 0x000000ffff067224 */ /* 0x000fc800078e0008 */
[----:B------:R-:W-:-:S08]  /*0940*/  DFMA R12, R10, -R10, R30 ;  /* 0x8000000a0a0c722b */ /* 0x000fd0000000001e */
[----:B------:R-:W-:Y:S01]  /*0950*/  DFMA R34, R12, R6, R10 ;  /* 0x000000060c22722b */ /* 0x000fe2000000000a */
[----:B------:R-:W-:Y:S10]  /*0960*/  @!P0 BRA `(.L_x_17) ;  /* 0x0000000000088947 */ /* 0x000ff40003800000 */
[----:B------:R-:W-:-:S07]  /*0970*/  MOV R0, 0x990 ;  /* 0x0000099000007802 */ /* 0x000fce0000000f00 */
[----:B------:R-:W-:Y:S05]  /*0980*/  CALL.REL.NOINC `($__internal_1_$__cuda_sm20_dsqrt_rn_f64_mediumpath_v1) ;  /* 0x0000000c00347944 */ /* 0x000fea0003c00000 */
.L_x_17:
[----:B------:R-:W-:Y:S05]  /*0990*/  BSYNC.RECONVERGENT B2 ;  /* 0x0000000000027941 */ /* 0x000fea0003800200 */
.L_x_16:
[----:B------:R0:W5:Y:S01]  /*09a0*/  LDG.E.64 R32, desc[UR36][R24.64+0x10] ;  /* 0x0000102418207981 */ /* 0x000162000c1e1b00 */
[----:B------:R-:W-:Y:S01]  /*09b0*/  DADD R4, -RZ, |R34| ;  /* 0x00000000ff047229 */ /* 0x000fe20000000522 */
[----:B------:R-:W-:Y:S01]  /*09c0*/  BSSY.RECONVERGENT B2, `(.L_x_18) ;  /* 0x0000005000027945 */ /* 0x000fe20003800200 */
[----:B------:R-:W-:Y:S01]  /*09d0*/  IMAD.MOV.U32 R27, RZ, RZ, 0x40080000 ;  /* 0x40080000ff1b7424 */ /* 0x000fe200078e00ff */
[----:B------:R-:W-:-:S07]  /*09e0*/  MOV R0, 0xa10 ;  /* 0x00000a1000007802 */ /* 0x000fce0000000f00 */
[----:B0-----:R-:W-:-:S07]  /*09f0*/  IMAD.MOV.U32 R3, RZ, RZ, R5 ;  /* 0x000000ffff037224 */ /* 0x001fce00078e0005 */
[----:B-----5:R-:W-:Y:S05]  /*0a00*/  CALL.REL.NOINC `($_Z22universeUpdateVelocityPiP11physic_body$__internal_accurate_pow) ;  /* 0x0000000c00d07944 */ /* 0x020fea0003c00000 */
[----:B------:R-:W-:Y:S05]  /*0a10*/  BSYNC.RECONVERGENT B2 ;  /* 0x0000000000027941 */ /* 0x000fea0003800200 */
.L_x_18:
[----:B------:R-:W-:Y:S01]  /*0a20*/  DADD R4, R34, 3 ;  /* 0x4008000022047429 */ /* 0x000fe20000000000 */
[----:B------:R-:W-:Y:S01]  /*0a30*/  ISETP.GE.AND P0, PT, R35, RZ, PT ;  /* 0x000000ff2300720c */ /* 0x000fe20003f06270 */
[----:B------:R-:W-:Y:S01]  /*0a40*/  DADD R8, -RZ, -R6 ;  /* 0x00000000ff087229 */ /* 0x000fe20000000906 */
[----:B------:R-:W-:Y:S01]  /*0a50*/  BSSY.RECONVERGENT B2, `(.L_x_19) ;  /* 0x0000011000027945 */ /* 0x000fe20003800200 */
[----:B------:R-:W-:Y:S02]  /*0a60*/  DSETP.NEU.AND P3, PT, R30, RZ, PT ;  /* 0x000000ff1e00722a */ /* 0x000fe40003f6d000 */
[----:B------:R-:W-:-:S04]  /*0a70*/  DSETP.NEU.AND P2, PT, R34, 1, PT ;  /* 0x3ff000002200742a */ /* 0x000fc80003f4d000 */
[----:B------:R-:W-:Y:S02]  /*0a80*/  LOP3.LUT R4, R5, 0x7ff00000, RZ, 0xc0, !PT ;  /* 0x7ff0000005047812 */ /* 0x000fe400078ec0ff */
[----:B------:R-:W-:Y:S02]  /*0a90*/  FSEL R5, R8, R6, !P0 ;  /* 0x0000000608057208 */ /* 0x000fe40004000000 */
[----:B------:R-:W-:Y:S02]  /*0aa0*/  ISETP.NE.AND P4, PT, R4, 0x7ff00000, PT ;  /* 0x7ff000000400780c */ /* 0x000fe40003f85270 */
[----:B------:R-:W-:Y:S02]  /*0ab0*/  FSEL R7, R9, R7, !P0 ;  /* 0x0000000709077208 */ /* 0x000fe40004000000 */
[----:B------:R-:W-:Y:S02]  /*0ac0*/  FSEL R4, R5, RZ, P3 ;  /* 0x000000ff05047208 */ /* 0x000fe40001800000 */
[----:B------:R-:W-:-:S07]  /*0ad0*/  FSEL R5, R35, R7, !P3 ;  /* 0x0000000723057208 */ /* 0x000fce0005800000 */
[----:B------:R-:W-:Y:S05]  /*0ae0*/  @P4 BRA `(.L_x_20) ;  /* 0x00000000001c4947 */ /* 0x000fea0003800000 */
[----:B------:R-:W-:-:S14]  /*0af0*/  DSETP.GE.AND P3, PT, R30, RZ, PT ;  /* 0x000000ff1e00722a */ /* 0x000fdc0003f66000 */
[----:B------:R-:W-:Y:S01]  /*0b00*/  @!P3 DADD R4, R34, 3 ;  /* 0x400800002204b429 */ /* 0x000fe20000000000 */
[----:B------:R-:W-:Y:S10]  /*0b10*/  @!P3 BRA `(.L_x_20) ;  /* 0x000000000010b947 */ /* 0x000ff40003800000 */
[----:B------:R-:W-:-:S14]  /*0b20*/  DSETP.NEU.AND P3, PT, |R34|, +INF , PT ;  /* 0x7ff000002200742a */ /* 0x000fdc0003f6d200 */
[----:B------:R-:W-:Y:S01]  /*0b30*/  @!P3 MOV R0, 0xfff00000 ;  /* 0xfff000000000b802 */ /* 0x000fe20000000f00 */
[----:B------:R-:W-:-:S03]  /*0b40*/  @!P3 IMAD.MOV.U32 R4, RZ, RZ, RZ ;  /* 0x000000ffff04b224 */ /* 0x000fc600078e00ff */
[----:B------:R-:W-:-:S07]  /*0b50*/  @!P3 SEL R5, R0, 0x7ff00000, !P0 ;  /* 0x7ff000000005b807 */ /* 0x000fce0004000000 */
.L_x_20:
[----:B------:R-:W-:Y:S05]  /*0b60*/  BSYNC.RECONVERGENT B2 ;  /* 0x0000000000027941 */ /* 0x000fea0003800200 */
.L_x_19:
[----:B------:R-:W-:Y:S01]  /*0b70*/  FSEL R7, R5, 1.875, P2 ;  /* 0x3ff0000005077808 */ /* 0x000fe20001000000 */
[----:B------:R-:W-:Y:S01]  /*0b80*/  BSSY.RECONVERGENT B2, `(.L_x_21) ;  /* 0x0000014000027945 */ /* 0x000fe20003800200 */
[----:B------:R-:W-:Y:S01]  /*0b90*/  FSEL R6, R4, RZ, P2 ;  /* 0x000000ff04067208 */ /* 0x000fe20001000000 */
[----:B------:R-:W-:Y:S01]  /*0ba0*/  IMAD.MOV.U32 R4, RZ, RZ, 0x1 ;  /* 0x00000001ff047424 */ /* 0x000fe200078e00ff */
[----:B------:R-:W0:Y:S01]  /*0bb0*/  MUFU.RCP64H R5, R7 ;  /* 0x0000000700057308 */ /* 0x000e220000001800 */
[----:B------:R-:W-:-:S04]  /*0bc0*/  FSETP.GEU.AND P2, PT, |R33|, 6.5827683646048100446e-37, PT ;  /* 0x036000002100780b */ /* 0x000fc80003f4e200 */
[----:B0-----:R-:W-:-:S08]  /*0bd0*/  DFMA R8, -R6, R4, 1 ;  /* 0x3ff000000608742b */ /* 0x001fd00000000104 */
[----:B------:R-:W-:-:S08]  /*0be0*/  DFMA R8, R8, R8, R8 ;  /* 0x000000080808722b */ /* 0x000fd00000000008 */
[----:B------:R-:W-:-:S08]  /*0bf0*/  DFMA R8, R4, R8, R4 ;  /* 0x000000080408722b */ /* 0x000fd00000000004 */
[----:B------:R-:W-:-:S08]  /*0c00*/  DFMA R4, -R6, R8, 1 ;  /* 0x3ff000000604742b */ /* 0x000fd00000000108 */
[----:B------:R-:W-:-:S08]  /*0c10*/  DFMA R4, R8, R4, R8 ;  /* 0x000000040804722b */ /* 0x000fd00000000008 */
[----:B------:R-:W-:-:S08]  /*0c20*/  DMUL R8, R32, R4 ;  /* 0x0000000420087228 */ /* 0x000fd00000000000 */
[----:B------:R-:W-:-:S08]  /*0c30*/  DFMA R10, -R6, R8, R32 ;  /* 0x00000008060a722b */ /* 0x000fd00000000120 */
[----:B------:R-:W-:-:S10]  /*0c40*/  DFMA R4, R4, R10, R8 ;  /* 0x0000000a0404722b */ /* 0x000fd40000000008 */
[----:B------:R-:W-:-:S05]  /*0c50*/  FFMA R0, RZ, R7, R5 ;  /* 0x00000007ff007223 */ /* 0x000fca0000000005 */
[----:B------:R-:W-:-:S13]  /*0c60*/  FSETP.GT.AND P0, PT, |R0|, 1.469367938527859385e-39, PT ;  /* 0x001000000000780b */ /* 0x000fda0003f04200 */
[----:B------:R-:W-:Y:S05]  /*0c70*/  @P0 BRA P2, `(.L_x_22) ;  /* 0x0000000000100947 */ /* 0x000fea0001000000 */
[----:B------:R-:W-:-:S07]  /*0c80*/  MOV R0, 0xca0 ;  /* 0x00000ca000007802 */ /* 0x000fce0000000f00 */
[----:B------:R-:W-:Y:S05]  /*0c90*/  CALL.REL.NOINC `($__internal_0_$__cuda_sm20_div_rn_f64_full) ;  /* 0x0000000400047944 */ /* 0x000fea0003c00000 */
[----:B------:R-:W-:Y:S02]  /*0ca0*/  IMAD.MOV.U32 R4, RZ, RZ, R12 ;  /* 0x000000ffff047224 */ /* 0x000fe400078e000c */
[----:B------:R-:W-:-:S07]  /*0cb0*/  IMAD.MOV.U32 R5, RZ, RZ, R13 ;  /* 0x000000ffff057224 */ /* 0x000fce00078e000d */
.L_x_22:
[----:B------:R-:W-:Y:S05]  /*0cc0*/  BSYNC.RECONVERGENT B2 ;  /* 0x0000000000027941 */ /* 0x000fea0003800200 */
.L_x_21:
[----:B------:R-:W-:-:S11]  /*0cd0*/  DFMA R22, R4, R34, R22 ;  /* 0x000000220416722b */ /* 0x000fd60000000016 */
.L_x_6:
[----:B------:R-:W-:Y:S05]  /*0ce0*/  BSYNC.RECONVERGENT B0 ;  /* 0x0000000000007941 */ /* 0x000fea0003800200 */
.L_x_5:
[----:B------:R-:W-:Y:S01]  /*0cf0*/  IADD3 R24, P0, PT, R24, 0x28, RZ ;  /* 0x0000002818187810 */ /* 0x000fe20007f1e0ff */
[----:B------:R-:W-:-:S04]  /*0d00*/  VIADD R37, R37, 0x1 ;  /* 0x0000000125257836 */ /* 0x000fc80000000000 */
[----:B------:R-:W-:Y:S01]  /*0d10*/  IMAD.X R25, RZ, RZ, R25, P0 ;  /* 0x000000ffff197224 */ /* 0x000fe200000e0619 */
[----:B------:R-:W-:Y:S07]  /*0d20*/  @P1 BRA `(.L_x_23) ;  /* 0xfffffff400501947 */ /* 0x000fee000383ffff */
[----:B------:R-:W-:Y:S05]  /*0d30*/  BSYNC.RECONVERGENT B1 ;  /* 0x0000000000017941 */ /* 0x000fea0003800200 */
.L_x_4:
[----:B-1----:R-:W0:Y:S01]  /*0d40*/  LDC.64 R16, c[0x0][0x388] ;  /* 0x0000e200ff107b82 */ /* 0x002e220000000a00 */
[----:B------:R-:W-:Y:S01]  /*0d50*/  MOV R24, 0x0 ;  /* 0x0000000000187802 */ /* 0x000fe20000000f00 */
[----:B------:R-:W1:Y:S01]  /*0d60*/  LDCU.64 UR4, c[0x4][0x10] ;  /* 0x01000200ff0477ac */ /* 0x000e620008000a00 */
[----:B0-----:R-:W-:-:S05]  /*0d70*/  IMAD.WIDE R16, R2, 0x28, R16 ;  /* 0x0000002802107825 */ /* 0x001fca00078e0210 */
[----:B------:R-:W2:Y:S01]  /*0d80*/  LDG.E.64 R8, desc[UR36][R16.64+0x18] ;  /* 0x0000182410087981 */ /* 0x000ea2000c1e1b00 */
[----:B------:R0:W3:Y:S01]  /*0d90*/  LDC.64 R10, c[0x4][R24] ;  /* 0x01000000180a7b82 */ /* 0x0000e20000000a00 */
[----:B-1----:R-:W-:Y:S02]  /*0da0*/  IMAD.U32 R4, RZ, RZ, UR4 ;  /* 0x00000004ff047e24 */ /* 0x002fe4000f8e00ff */
[----:B------:R0:W-:Y:S01]  /*0db0*/  STL [R1], R2 ;  /* 0x0000000201007387 */ /* 0x0001e20000100800 */
[----:B------:R-:W-:Y:S02]  /*0dc0*/  IMAD.U32 R5, RZ, RZ, UR5 ;  /* 0x00000005ff057e24 */ /* 0x000fe4000f8e00ff */
[----:B------:R-:W-:Y:S02]  /*0dd0*/  IMAD.MOV.U32 R6, RZ, RZ, R18 ;  /* 0x000000ffff067224 */ /* 0x000fe400078e0012 */
[----:B------:R-:W-:Y:S01]  /*0de0*/  IMAD.MOV.U32 R7, RZ, RZ, R19 ;  /* 0x000000ffff077224 */ /* 0x000fe200078e0013 */
[----:B--23--:R0:W-:Y:S06]  /*0df0*/  STL.64 [R1+0x8], R8 ;  /* 0x0000080801007387 */ /* 0x00c1ec0000100a00 */
[----:B------:R-:W-:-:S07]  /*0e00*/  LEPC R20, `(.L_x_24) ;  /* 0x000000001014794e */ /* 0x000fce0000000000 */
[----:B0-----:R-:W-:Y:S05]  /*0e10*/  CALL.ABS.NOINC R10 ;  /* 0x000000000a007343 */ /* 0x001fea0003c00000 */
.L_x_24:
[----:B------:R0:W5:Y:S01]  /*0e20*/  LDG.E.64 R30, desc[UR36][R16.64+0x18] ;  /* 0x00001824101e7981 */ /* 0x000162000c1e1b00 */
[----:B------:R-:W-:Y:S01]  /*0e30*/  BSSY.RECONVERGENT B0, `(.L_x_25) ;  /* 0x0000006000007945 */ /* 0x000fe20003800200 */
[----:B------:R-:W-:Y:S01]  /*0e40*/  IMAD.MOV.U32 R4, RZ, RZ, RZ ;  /* 0x000000ffff047224 */ /* 0x000fe200078e00ff */
[----:B------:R-:W-:Y:S01]  /*0e50*/  MOV R0, 0xe90 ;  /* 0x00000e9000007802 */ /* 0x000fe20000000f00 */
[----:B------:R-:W-:Y:S02]  /*0e60*/  IMAD.MOV.U32 R3, RZ, RZ, 0x40240000 ;  /* 0x40240000ff037424 */ /* 0x000fe400078e00ff */
[----:B------:R-:W-:-:S07]  /*0e70*/  IMAD.MOV.U32 R27, RZ, RZ, -0x3fda0000 ;  /* 0xc0260000ff1b7424 */ /* 0x000fce00078e00ff */
[----:B0----5:R-:W-:Y:S05]  /*0e80*/  CALL.REL.NOINC `($_Z22universeUpdateVelocityPiP11physic_body$__internal_accurate_pow) ;  /* 0x0000000800b07944 */ /* 0x021fea0003c00000 */
[----:B------:R-:W-:Y:S05]  /*0e90*/  BSYNC.RECONVERGENT B0 ;  /* 0x0000000000007941 */ /* 0x000fea0003800200 */
.L_x_25:
[----:B------:R-:W-:Y:S01]  /*0ea0*/  UMOV UR4, 0x70b8cfc ;  /* 0x070b8cfc00047882 */ /* 0x000fe20000000000 */
[----:B------:R-:W-:Y:S01]  /*0eb0*/  UMOV UR5, 0x401ab242 ;  /* 0x401ab24200057882 */ /* 0x000fe20000000000 */
[----:B------:R0:W-:Y:S01]  /*0ec0*/  STL [R1], R2 ;  /* 0x0000000201007387 */ /* 0x0001e20000100800 */
[----:B------:R-:W-:Y:S01]  /*0ed0*/  DMUL R6, R6, UR4 ;  /* 0x0000000406067c28 */ /* 0x000fe20008000000 */
[----:B------:R-:W-:Y:S01]  /*0ee0*/  UMOV UR4, 0xeb1c432d ;  /* 0xeb1c432d00047882 */ /* 0x000fe20000000000 */
[----:B------:R-:W-:Y:S01]  /*0ef0*/  UMOV UR5, 0x3f1a36e2 ;  /* 0x3f1a36e200057882 */ /* 0x000fe20000000000 */
[----:B------:R0:W1:Y:S05]  /*0f00*/  LDC.64 R8, c[0x4][R24] ;  /* 0x0100000018087b82 */ /* 0x00006a0000000a00 */
[----:B------:R-:W-:Y:S01]  /*0f10*/  DMUL R22, R6, R22 ;  /* 0x0000001606167228 */ /* 0x000fe20000000000 */
[----:B------:R-:W-:-:S02]  /*0f20*/  IMAD.MOV.U32 R6, RZ, RZ, R18 ;  /* 0x000000ffff067224 */ /* 0x000fc400078e0012 */
[----:B------:R-:W-:-:S05]  /*0f30*/  IMAD.MOV.U32 R7, RZ, RZ, R19 ;  /* 0x000000ffff077224 */ /* 0x000fca00078e0013 */
[----:B------:R-:W-:Y:S01]  /*0f40*/  DFMA R30, R22, UR4, R30 ;  /* 0x00000004161e7c2b */ /* 0x000fe2000800001e */
[----:B------:R-:W2:Y:S06]  /*0f50*/  LDCU.64 UR4, c[0x4][0x18] ;  /* 0x01000300ff0477ac */ /* 0x000eac0008000a00 */
[----:B------:R0:W-:Y:S01]  /*0f60*/  STL.64 [R1+0x8], R30 ;  /* 0x0000081e01007387 */ /* 0x0001e20000100a00 */
[----:B--2---:R-:W-:Y:S01]  /*0f70*/  IMAD.U32 R4, RZ, RZ, UR4 ;  /* 0x00000004ff047e24 */ /* 0x004fe2000f8e00ff */
[----:B0-----:R-:W-:-:S07]  /*0f80*/  MOV R5, UR5 ;  /* 0x0000000500057c02 */ /* 0x001fce0008000f00 */
[----:B------:R-:W-:-:S07]  /*0f90*/  LEPC R20, `(.L_x_26) ;  /* 0x000000001014794e */ /* 0x000fce0000000000 */
[----:B-1----:R-:W-:Y:S05]  /*0fa0*/  CALL.ABS.NOINC R8 ;  /* 0x0000000008007343 */ /* 0x002fea0003c00000 */
.L_x_26:
[----:B------:R-:W2:Y:S01]  /*0fb0*/  LDG.E.64 R4, desc[UR36][R16.64+0x18] ;  /* 0x0000182410047981 */ /* 0x000ea2000c1e1b00 */
[----:B------:R-:W-:Y:S01]  /*0fc0*/  UMOV UR4, 0xeb1c432d ;  /* 0xeb1c432d00047882 */ /* 0x000fe20000000000 */
[----:B------:R-:W-:Y:S01]  /*0fd0*/  UMOV UR5, 0x3f1a36e2 ;  /* 0x3f1a36e200057882 */ /* 0x000fe20000000000 */
[----:B------:R-:W0:Y:S01]  /*0fe0*/  LDC.64 R24, c[0x4][R24] ;  /* 0x0100000018187b82 */ /* 0x000e220000000a00 */
[----:B------:R1:W-:Y:S01]  /*0ff0*/  STL [R1], R2 ;  /* 0x0000000201007387 */ /* 0x0003e20000100800 */
[----:B------:R-:W-:Y:S02]  /*1000*/  IMAD.MOV.U32 R6, RZ, RZ, R18 ;  /* 0x000000ffff067224 */ /* 0x000fe400078e0012 */
[----:B------:R-:W-:Y:S01]  /*1010*/  IMAD.MOV.U32 R7, RZ, RZ, R19 ;  /* 0x000000ffff077224 */ /* 0x000fe200078e0013 */
[----:B--2---:R-:W-:Y:S01]  /*1020*/  DFMA R22, R22, UR4, R4 ;  /* 0x0000000416167c2b */ /* 0x004fe20008000004 */
[----:B------:R-:W2:Y:S06]  /*1030*/  LDCU.64 UR4, c[0x4][0x20] ;  /* 0x01000400ff0477ac */ /* 0x000eac0008000a00 */
[----:B------:R1:W-:Y:S04]  /*1040*/  STG.E.64 desc[UR36][R16.64+0x18], R22 ;  /* 0x0000181610007986 */ /* 0x0003e8000c101b24 */
[----:B------:R1:W-:Y:S01]  /*1050*/  STL.64 [R1+0x8], R22 ;  /* 0x0000081601007387 */ /* 0x0003e20000100a00 */
[----:B--2---:R-:W-:-:S02]  /*1060*/  IMAD.U32 R4, RZ, RZ, UR4 ;  /* 0x00000004ff047e24 */ /* 0x004fc4000f8e00ff */
[----:B0-----:R-:W-:-:S07]  /*1070*/  IMAD.U32 R5, RZ, RZ, UR5 ;  /* 0x00000005ff057e24 */ /* 0x001fce000f8e00ff */
[----:B------:R-:W-:-:S07]  /*1080*/  LEPC R20, `(.L_x_27) ;  /* 0x000000001014794e */ /* 0x000fce0000000000 */
[----:B-1----:R-:W-:Y:S05]  /*1090*/  CALL.ABS.NOINC R24 ;  /* 0x0000000018007343 */ /* 0x002fea0003c00000 */
.L_x_27:
[----:B------:R-:W-:Y:S05]  /*10a0*/  EXIT ;  /* 0x000000000000794d */ /* 0x000fea0003800000 */
        .weak           $__internal_0_$__cuda_sm20_div_rn_f64_full
        .type           $__internal_0_$__cuda_sm20_div_rn_f64_full,@function
        .size           $__internal_0_$__cuda_sm20_div_rn_f64_full,($__internal_1_$__cuda_sm20_dsqrt_rn_f64_mediumpath_v1 - $__internal_0_$__cuda_sm20_div_rn_f64_full)
$__internal_0_$__cuda_sm20_div_rn_f64_full:
[C---:B------:R-:W-:Y:S01]  /*10b0*/  FSETP.GEU.AND P0, PT, |R7|.reuse, 1.469367938527859385e-39, PT ;  /* 0x001000000700780b */ /* 0x040fe20003f0e200 */
[----:B------:R-:W-:Y:S01]  /*10c0*/  IMAD.MOV.U32 R8, RZ, RZ, 0x1 ;  /* 0x00000001ff087424 */ /* 0x000fe200078e00ff */
[----:B------:R-:W-:Y:S01]  /*10d0*/  LOP3.LUT R4, R7, 0x800fffff, RZ, 0xc0, !PT ;  /* 0x800fffff07047812 */ /* 0x000fe200078ec0ff */
[----:B------:R-:W-:Y:S01]  /*10e0*/  BSSY.RECONVERGENT B3, `(.L_x_28) ;  /* 0x0000054000037945 */ /* 0x000fe20003800200 */
[C---:B------:R-:W-:Y:S02]  /*10f0*/  FSETP.GEU.AND P3, PT, |R33|.reuse, 1.469367938527859385e-39, PT ;  /* 0x001000002100780b */ /* 0x040fe40003f6e200 */
[----:B------:R-:W-:Y:S01]  /*1100*/  LOP3.LUT R5, R4, 0x3ff00000, RZ, 0xfc, !PT ;  /* 0x3ff0000004057812 */ /* 0x000fe200078efcff */
[----:B------:R-:W-:Y:S01]  /*1110*/  IMAD.MOV.U32 R4, RZ, RZ, R6 ;  /* 0x000000ffff047224 */ /* 0x000fe200078e0006 */
[----:B------:R-:W-:Y:S02]  /*1120*/  LOP3.LUT R3, R33, 0x7ff00000, RZ, 0xc0, !PT ;  /* 0x7ff0000021037812 */ /* 0x000fe400078ec0ff */
[----:B------:R-:W-:-:S03]  /*1130*/  LOP3.LUT R27, R7, 0x7ff00000, RZ, 0xc0, !PT ;  /* 0x7ff00000071b7812 */ /* 0x000fc600078ec0ff */
[----:B------:R-:W-:Y:S01]  /*1140*/  @!P0 DMUL R4, R6, 8.98846567431157953865e+307 ;  /* 0x7fe0000006048828 */ /* 0x000fe20000000000 */
[----:B------:R-:W-:Y:S01]  /*1150*/  ISETP.GE.U32.AND P2, PT, R3, R27, PT ;  /* 0x0000001b0300720c */ /* 0x000fe20003f46070 */
[----:B------:R-:W-:Y:S02]  /*1160*/  IMAD.MOV.U32 R28, RZ, RZ, R3 ;  /* 0x000000ffff1c7224 */ /* 0x000fe400078e0003 */
[----:B------:R-:W-:Y:S01]  /*1170*/  @!P3 LOP3.LUT R12, R7, 0x7ff00000, RZ, 0xc0, !PT ;  /* 0x7ff00000070cb812 */ /* 0x000fe200078ec0ff */
[----:B------:R-:W-:Y:S01]  /*1180*/  @!P3 IMAD.MOV.U32 R14, RZ, RZ, RZ ;  /* 0x000000ffff0eb224 */ /* 0x000fe200078e00ff */
[----:B------:R-:W0:Y:S02]  /*1190*/  MUFU.RCP64H R9, R5 ;  /* 0x0000000500097308 */ /* 0x000e240000001800 */
[----:B------:R-:W-:Y:S01]  /*11a0*/  @!P3 ISETP.GE.U32.AND P4, PT, R3, R12, PT ;  /* 0x0000000c0300b20c */ /* 0x000fe20003f86070 */
[----:B------:R-:W-:Y:S01]  /*11b0*/  IMAD.MOV.U32 R12, RZ, RZ, 0x1ca00000 ;  /* 0x1ca00000ff0c7424 */ /* 0x000fe200078e00ff */
[----:B------:R-:W-:-:S04]  /*11c0*/  @!P0 LOP3.LUT R27, R5, 0x7ff00000, RZ, 0xc0, !PT ;  /* 0x7ff00000051b8812 */ /* 0x000fc800078ec0ff */
[----:B------:R-:W-:-:S04]  /*11d0*/  @!P3 SEL R13, R12, 0x63400000, !P4 ;  /* 0x634000000c0db807 */ /* 0x000fc80006000000 */
[----:B------:R-:W-:-:S04]  /*11e0*/  @!P3 LOP3.LUT R13, R13, 0x80000000, R33, 0xf8, !PT ;  /* 0x800000000d0db812 */ /* 0x000fc800078ef821 */
[----:B------:R-:W-:Y:S01]  /*11f0*/  @!P3 LOP3.LUT R15, R13, 0x100000, RZ, 0xfc, !PT ;  /* 0x001000000d0fb812 */ /* 0x000fe200078efcff */
[----:B0-----:R-:W-:-:S08]  /*1200*/  DFMA R10, R8, -R4, 1 ;  /* 0x3ff00000080a742b */ /* 0x001fd00000000804 */
[----:B------:R-:W-:-:S08]  /*1210*/  DFMA R10, R10, R10, R10 ;  /* 0x0000000a0a0a722b */ /* 0x000fd0000000000a */
[----:B------:R-:W-:Y:S01]  /*1220*/  DFMA R10, R8, R10, R8 ;  /* 0x0000000a080a722b */ /* 0x000fe20000000008 */
[----:B------:R-:W-:Y:S01]  /*1230*/  SEL R9, R12, 0x63400000, !P2 ;  /* 0x634000000c097807 */ /* 0x000fe20005000000 */
[----:B------:R-:W-:-:S03]  /*1240*/  IMAD.MOV.U32 R8, RZ, RZ, R32 ;  /* 0x000000ffff087224 */ /* 0x000fc600078e0020 */
[----:B------:R-:W-:-:S03]  /*1250*/  LOP3.LUT R9, R9, 0x800fffff, R33, 0xf8, !PT ;  /* 0x800fffff09097812 */ /* 0x000fc600078ef821 */
[----:B------:R-:W-:-:S03]  /*1260*/  DFMA R20, R10, -R4, 1 ;  /* 0x3ff000000a14742b */ /* 0x000fc60000000804 */
[----:B------:R-:W-:-:S05]  /*1270*/  @!P3 DFMA R8, R8, 2, -R14 ;  /* 0x400000000808b82b */ /* 0x000fca000000080e */
[----:B------:R-:W-:-:S05]  /*1280*/  DFMA R10, R10, R20, R10 ;  /* 0x000000140a0a722b */ /* 0x000fca000000000a */
[----:B------:R-:W-:-:S03]  /*1290*/  @!P3 LOP3.LUT R28, R9, 0x7ff00000, RZ, 0xc0, !PT ;  /* 0x7ff00000091cb812 */ /* 0x000fc600078ec0ff */
[----:B------:R-:W-:Y:S02]  /*12a0*/  DMUL R14, R10, R8 ;  /* 0x000000080a0e7228 */ /* 0x000fe40000000000 */
[----:B------:R-:W-:-:S05]  /*12b0*/  VIADD R13, R28, 0xffffffff ;  /* 0xffffffff1c0d7836 */ /* 0x000fca0000000000 */
[----:B------:R-:W-:Y:S01]  /*12c0*/  ISETP.GT.U32.AND P0, PT, R13, 0x7feffffe, PT ;  /* 0x7feffffe0d00780c */ /* 0x000fe20003f04070 */
[----:B------:R-:W-:Y:S01]  /*12d0*/  VIADD R13, R27, 0xffffffff ;  /* 0xffffffff1b0d7836 */ /* 0x000fe20000000000 */
[----:B------:R-:W-:-:S04]  /*12e0*/  DFMA R20, R14, -R4, R8 ;  /* 0x800000040e14722b */ /* 0x000fc80000000008 */
[----:B------:R-:W-:-:S04]  /*12f0*/  ISETP.GT.U32.OR P0, PT, R13, 0x7feffffe, P0 ;  /* 0x7feffffe0d00780c */ /* 0x000fc80000704470 */
[----:B------:R-:W-:-:S09]  /*1300*/  DFMA R10, R10, R20, R14 ;  /* 0x000000140a0a722b */ /* 0x000fd2000000000e */
[----:B------:R-:W-:Y:S05]  /*1310*/  @P0 BRA `(.L_x_29) ;  /* 0x00000000006c0947 */ /* 0x000fea0003800000 */
[----:B------:R-:W-:-:S04]  /*1320*/  LOP3.LUT R14, R7, 0x7ff00000, RZ, 0xc0, !PT ;  /* 0x7ff00000070e7812 */ /* 0x000fc800078ec0ff */
[CC--:B------:R-:W-:Y:S02]  /*1330*/  VIADDMNMX R13, R3.reuse, -R14.reuse, 0xb9600000, !PT ;  /* 0xb9600000030d7446 */ /* 0x0c0fe4000780090e */
[----:B------:R-:W-:Y:S01]  /*1340*/  ISETP.GE.U32.AND P0, PT, R3, R14, PT ;  /* 0x0000000e0300720c */ /* 0x000fe20003f06070 */
[----:B------:R-:W-:Y:S01]  /*1350*/  IMAD.MOV.U32 R14, RZ, RZ, RZ ;  /* 0x000000ffff0e7224 */ /* 0x000fe200078e00ff */
[----:B------:R-:W-:Y:S02]  /*1360*/  VIMNMX R13, PT, PT, R13, 0x46a00000, PT ;  /* 0x46a000000d0d7848 */ /* 0x000fe40003fe0100 */
[----:B------:R-:W-:-:S04]  /*1370*/  SEL R12, R12, 0x63400000, !P0 ;  /* 0x634000000c0c7807 */ /* 0x000fc80004000000 */
[----:B------:R-:W-:-:S05]  /*1380*/  IADD3 R3, PT, PT, -R12, R13, RZ ;  /* 0x0000000d0c037210 */ /* 0x000fca0007ffe1ff */
[----:B------:R-:W-:-:S06]  /*1390*/  VIADD R15, R3, 0x7fe00000 ;  /* 0x7fe00000030f7836 */ /* 0x000fcc0000000000 */
[----:B------:R-:W-:-:S10]  /*13a0*/  DMUL R12, R10, R14 ;  /* 0x0000000e0a0c7228 */ /* 0x000fd40000000000 */
[----:B------:R-:W-:-:S13]  /*13b0*/  FSETP.GTU.AND P0, PT, |R13|, 1.469367938527859385e-39, PT ;  /* 0x001000000d00780b */ /* 0x000fda0003f0c200 */
[----:B------:R-:W-:Y:S05]  /*13c0*/  @P0 BRA `(.L_x_30) ;  /* 0x0000000000940947 */ /* 0x000fea0003800000 */
[----:B------:R-:W-:Y:S01]  /*13d0*/  DFMA R4, R10, -R4, R8 ;  /* 0x800000040a04722b */ /* 0x000fe20000000008 */
[----:B------:R-:W-:-:S09]  /*13e0*/  IMAD.MOV.U32 R14, RZ, RZ, RZ ;  /* 0x000000ffff0e7224 */ /* 0x000fd200078e00ff */
[C---:B------:R-:W-:Y:S02]  /*13f0*/  FSETP.NEU.AND P0, PT, R5.reuse, RZ, PT ;  /* 0x000000ff0500720b */ /* 0x040fe40003f0d000 */
[----:B------:R-:W-:-:S04]  /*1400*/  LOP3.LUT R7, R5, 0x80000000, R7, 0x48, !PT ;  /* 0x8000000005077812 */ /* 0x000fc800078e4807 */
[----:B------:R-:W-:-:S07]  /*1410*/  LOP3.LUT R15, R7, R15, RZ, 0xfc, !PT ;  /* 0x0000000f070f7212 */ /* 0x000fce00078efcff */
[----:B------:R-:W-:Y:S05]  /*1420*/  @!P0 BRA `(.L_x_30) ;  /* 0x00000000007c8947 */ /* 0x000fea0003800000 */
[----:B------:R-:W-:Y:S01]  /*1430*/  IMAD.MOV R5, RZ, RZ, -R3 ;  /* 0x000000ffff057224 */ /* 0x000fe200078e0a03 */
[----:B------:R-:W-:Y:S01]  /*1440*/  IADD3 R3, PT, PT, -R3, -0x43300000, RZ ;  /* 0xbcd0000003037810 */ /* 0x000fe20007ffe1ff */
[----:B------:R-:W-:-:S06]  /*1450*/  IMAD.MOV.U32 R4, RZ, RZ, RZ ;  /* 0x000000ffff047224 */ /* 0x000fcc00078e00ff */
[----:B------:R-:W-:Y:S02]  /*1460*/  DFMA R4, R12, -R4, R10 ;  /* 0x800000040c04722b */ /* 0x000fe4000000000a */
[----:B------:R-:W-:-:S08]  /*1470*/  DMUL.RP R10, R10, R14 ;  /* 0x0000000e0a0a7228 */ /* 0x000fd00000008000 */
[----:B------:R-:W-:Y:S02]  /*1480*/  FSETP.NEU.AND P0, PT, |R5|, R3, PT ;  /* 0x000000030500720b */ /* 0x000fe40003f0d200 */
[----:B------:R-:W-:Y:S02]  /*1490*/  LOP3.LUT R7, R11, R7, RZ, 0x3c, !PT ;  /* 0x000000070b077212 */ /* 0x000fe400078e3cff */
[----:B------:R-:W-:Y:S02]  /*14a0*/  FSEL R12, R10, R12, !P0 ;  /* 0x0000000c0a0c7208 */ /* 0x000fe40004000000 */
[----:B------:R-:W-:Y:S01]  /*14b0*/  FSEL R13, R7, R13, !P0 ;  /* 0x0000000d070d7208 */ /* 0x000fe20004000000 */
[----:B------:R-:W-:Y:S06]  /*14c0*/  BRA `(.L_x_30) ;  /* 0x0000000000547947 */ /* 0x000fec0003800000 */
.L_x_29:
[----:B------:R-:W-:-:S14]  /*14d0*/  DSETP.NAN.AND P0, PT, R32, R32, PT ;  /* 0x000000202000722a */ /* 0x000fdc0003f08000 */
[----:B------:R-:W-:Y:S05]  /*14e0*/  @P0 BRA `(.L_x_31) ;  /* 0x0000000000440947 */ /* 0x000fea0003800000 */
[----:B------:R-:W-:-:S14]  /*14f0*/  DSETP.NAN.AND P0, PT, R6, R6, PT ;  /* 0x000000060600722a */ /* 0x000fdc0003f08000 */
[----:B------:R-:W-:Y:S05]  /*1500*/  @P0 BRA `(.L_x_32) ;  /* 0x0000000000300947 */ /* 0x000fea0003800000 */
[----:B------:R-:W-:Y:S01]  /*1510*/  ISETP.NE.AND P0, PT, R28, R27, PT ;  /* 0x0000001b1c00720c */ /* 0x000fe20003f05270 */
[----:B------:R-:W-:Y:S02]  /*1520*/  IMAD.MOV.U32 R12, RZ, RZ, 0x0 ;  /* 0x00000000ff0c7424 */ /* 0x000fe400078e00ff */
[----:B------:R-:W-:-:S10]  /*1530*/  IMAD.MOV.U32 R13, RZ, RZ, -0x80000 ;  /* 0xfff80000ff0d7424 */ /* 0x000fd400078e00ff */
[----:B------:R-:W-:Y:S05]  /*1540*/  @!P0 BRA `(.L_x_30) ;  /* 0x0000000000348947 */ /* 0x000fea0003800000 */
[----:B------:R-:W-:Y:S02]  /*1550*/  ISETP.NE.AND P0, PT, R28, 0x7ff00000, PT ;  /* 0x7ff000001c00780c */ /* 0x000fe40003f05270 */
[----:B------:R-:W-:Y:S02]  /*1560*/  LOP3.LUT R13, R33, 0x80000000, R7, 0x48, !PT ;  /* 0x80000000210d7812 */ /* 0x000fe400078e4807 */
[----:B------:R-:W-:-:S13]  /*1570*/  ISETP.EQ.OR P0, PT, R27, RZ, !P0 ;  /* 0x000000ff1b00720c */ /* 0x000fda0004702670 */
[----:B------:R-:W-:Y:S01]  /*1580*/  @P0 LOP3.LUT R3, R13, 0x7ff00000, RZ, 0xfc, !PT ;  /* 0x7ff000000d030812 */ /* 0x000fe200078efcff */
[----:B------:R-:W-:Y:S02]  /*1590*/  @!P0 IMAD.MOV.U32 R12, RZ, RZ, RZ ;  /* 0x000000ffff0c8224 */ /* 0x000fe400078e00ff */
[----:B------:R-:W-:Y:S02]  /*15a0*/  @P0 IMAD.MOV.U32 R12, RZ, RZ, RZ ;  /* 0x000000ffff0c0224 */ /* 0x000fe400078e00ff */
[----:B------:R-:W-:Y:S01]  /*15b0*/  @P0 IMAD.MOV.U32 R13, RZ, RZ, R3 ;  /* 0x000000ffff0d0224 */ /* 0x000fe200078e0003 */
[----:B------:R-:W-:Y:S06]  /*15c0*/  BRA `(.L_x_30) ;  /* 0x0000000000147947 */ /* 0x000fec0003800000 */
.L_x_32:
[----:B------:R-:W-:Y:S01]  /*15d0*/  LOP3.LUT R13, R7, 0x80000, RZ, 0xfc, !PT ;  /* 0x00080000070d7812 */ /* 0x000fe200078efcff */
[----:B------:R-:W-:Y:S01]  /*15e0*/  IMAD.MOV.U32 R12, RZ, RZ, R6 ;  /* 0x000000ffff0c7224 */ /* 0x000fe200078e0006 */
[----:B------:R-:W-:Y:S06]  /*15f0*/  BRA `(.L_x_30) ;  /* 0x0000000000087947 */ /* 0x000fec0003800000 */
.L_x_31:
[----:B------:R-:W-:Y:S01]  /*1600*/  LOP3.LUT R13, R33, 0x80000, RZ, 0xfc, !PT ;  /* 0x00080000210d7812 */ /* 0x000fe200078efcff */
[----:B------:R-:W-:-:S07]  /*1610*/  IMAD.MOV.U32 R12, RZ, RZ, R32 ;  /* 0x000000ffff0c7224 */ /* 0x000fce00078e0020 */
.L_x_30:
[----:B------:R-:W-:Y:S05]  /*1620*/  BSYNC.RECONVERGENT B3 ;  /* 0x0000000000037941 */ /* 0x000fea0003800200 */
.L_x_28:
[----:B------:R-:W-:Y:S02]  /*1630*/  IMAD.MOV.U32 R4, RZ, RZ, R0 ;  /* 0x000000ffff047224 */ /* 0x000fe400078e0000 */
[----:B------:R-:W-:-:S04]  /*1640*/  IMAD.MOV.U32 R5, RZ, RZ, 0x0 ;  /* 0x00000000ff057424 */ /* 0x000fc800078e00ff */
[----:B------:R-:W-:Y:S05]  /*1650*/  RET.REL.NODEC R4 `(_Z22universeUpdateVelocityPiP11physic_body) ;  /* 0xffffffe804687950 */ /* 0x000fea0003c3ffff */
        .weak           $__internal_1_$__cuda_sm20_dsqrt_rn_f64_mediumpath_v1
        .type           $__internal_1_$__cuda_sm20_dsqrt_rn_f64_mediumpath_v1,@function
        .size           $__internal_1_$__cuda_sm20_dsqrt_rn_f64_mediumpath_v1,($_Z22universeUpdateVelocityPiP11physic_body$__internal_accurate_pow - $__internal_1_$__cuda_sm20_dsqrt_rn_f64_mediumpath_v1)
$__internal_1_$__cuda_sm20_dsqrt_rn_f64_mediumpath_v1:
[----:B------:R-:W-:Y:S01]  /*1660*/  ISETP.GE.U32.AND P0, PT, R4, -0x3400000, PT ;  /* 0xfcc000000400780c */ /* 0x000fe20003f06070 */
[----:B------:R-:W-:Y:S01]  /*1670*/  BSSY.RECONVERGENT B3, `(.L_x_33) ;  /* 0x0000028000037945 */ /* 0x000fe20003800200 */
[----:B------:R-:W-:Y:S01]  /*1680*/  MOV R9, R7 ;  /* 0x0000000700097202 */ /* 0x000fe20000000f00 */
[----:B------:R-:W-:Y:S02]  /*1690*/  IMAD.MOV.U32 R4, RZ, RZ, R12 ;  /* 0x000000ffff047224 */ /* 0x000fe400078e000c */
[----:B------:R-:W-:Y:S02]  /*16a0*/  IMAD.MOV.U32 R5, RZ, RZ, R13 ;  /* 0x000000ffff057224 */ /* 0x000fe400078e000d */
[----:B------:R-:W-:Y:S02]  /*16b0*/  IMAD.MOV.U32 R6, RZ, RZ, R30 ;  /* 0x000000ffff067224 */ /* 0x000fe400078e001e */
[----:B------:R-:W-:-:S04]  /*16c0*/  IMAD.MOV.U32 R7, RZ, RZ, R31 ;  /* 0x000000ffff077224 */ /* 0x000fc800078e001f */
[----:B------:R-:W-:Y:S05]  /*16d0*/  @!P0 BRA `(.L_x_34) ;  /* 0x0000000000208947 */ /* 0x000fea0003800000 */
[----:B------:R-:W-:-:S10]  /*16e0*/  DFMA.RM R4, R4, R8, R10 ;  /* 0x000000080404722b */ /* 0x000fd4000000400a */
[----:B------:R-:W-:-:S05]  /*16f0*/  IADD3 R8, P0, PT, R4, 0x1, RZ ;  /* 0x0000000104087810 */ /* 0x000fca0007f1e0ff */
[----:B------:R-:W-:-:S06]  /*1700*/  IMAD.X R9, RZ, RZ, R5, P0 ;  /* 0x000000ffff097224 */ /* 0x000fcc00000e0605 */
[----:B------:R-:W-:-:S08]  /*1710*/  DFMA.RP R6, -R4, R8, R6 ;  /* 0x000000080406722b */ /* 0x000fd00000008106 */
[----:B------:R-:W-:-:S06]  /*1720*/  DSETP.GT.AND P0, PT, R6, RZ, PT ;  /* 0x000000ff0600722a */ /* 0x000fcc0003f04000 */
[----:B------:R-:W-:Y:S02]  /*1730*/  FSEL R4, R8, R4, P0 ;  /* 0x0000000408047208 */ /* 0x000fe40000000000 */
[----:B------:R-:W-:Y:S01]  /*1740*/  FSEL R5, R9, R5, P0 ;  /* 0x0000000509057208 */ /* 0x000fe20000000000 */
[----:B------:R-:W-:Y:S06]  /*1750*/  BRA `(.L_x_35) ;  /* 0x0000000000647947 */ /* 0x000fec0003800000 */
.L_x_34:
[----:B------:R-:W-:-:S14]  /*1760*/  DSETP.NE.AND P0, PT, R6, RZ, PT ;  /* 0x000000ff0600722a */ /* 0x000fdc0003f05000 */
[----:B------:R-:W-:Y:S05]  /*1770*/  @!P0 BRA `(.L_x_36) ;  /* 0x0000000000588947 */ /* 0x000fea0003800000 */
[----:B------:R-:W-:-:S13]  /*1780*/  ISETP.GE.AND P0, PT, R7, RZ, PT ;  /* 0x000000ff0700720c */ /* 0x000fda0003f06270 */
[----:B------:R-:W-:Y:S02]  /*1790*/  @!P0 IMAD.MOV.U32 R4, RZ, RZ, 0x0 ;  /* 0x00000000ff048424 */ /* 0x000fe400078e00ff */
[----:B------:R-:W-:Y:S01]  /*17a0*/  @!P0 IMAD.MOV.U32 R5, RZ, RZ, -0x80000 ;  /* 0xfff80000ff058424 */ /* 0x000fe200078e00ff */
[----:B------:R-:W-:Y:S06]  /*17b0*/  @!P0 BRA `(.L_x_35) ;  /* 0x00000000004c8947 */ /* 0x000fec0003800000 */
[----:B------:R-:W-:-:S13]  /*17c0*/  ISETP.GT.AND P0, PT, R7, 0x7fefffff, PT ;  /* 0x7fefffff0700780c */ /* 0x000fda0003f04270 */
[----:B------:R-:W-:Y:S05]  /*17d0*/  @P0 BRA `(.L_x_36) ;  /* 0x0000000000400947 */ /* 0x000fea0003800000 */
[----:B------:R-:W-:Y:S01]  /*17e0*/  DMUL R4, R6, 8.11296384146066816958e+31 ;  /* 0x4690000006047828 */ /* 0x000fe20000000000 */
[----:B------:R-:W-:Y:S02]  /*17f0*/  IMAD.MOV.U32 R10, RZ, RZ, 0x0 ;  /* 0x00000000ff0a7424 */ /* 0x000fe400078e00ff */
[----:B------:R-:W-:Y:S02]  /*1800*/  IMAD.MOV.U32 R6, RZ, RZ, RZ ;  /* 0x000000ffff067224 */ /* 0x000fe400078e00ff */
[----:B------:R-:W-:Y:S01]  /*1810*/  IMAD.MOV.U32 R11, RZ, RZ, 0x3fd80000 ;  /* 0x3fd80000ff0b7424 */ /* 0x000fe200078e00ff */
[----:B------:R-:W0:Y:S03]  /*1820*/  MUFU.RSQ64H R7, R5 ;  /* 0x0000000500077308 */ /* 0x000e260000001c00 */
[----:B0-----:R-:W-:-:S08]  /*1830*/  DMUL R8, R6, R6 ;  /* 0x0000000606087228 */ /* 0x001fd00000000000 */
[----:B------:R-:W-:-:S08]  /*1840*/  DFMA R8, R4, -R8, 1 ;  /* 0x3ff000000408742b */ /* 0x000fd00000000808 */
[----:B------:R-:W-:Y:S02]  /*1850*/  DFMA R10, R8, R10, 0.5 ;  /* 0x3fe00000080a742b */ /* 0x000fe4000000000a */
[----:B------:R-:W-:-:S08]  /*1860*/  DMUL R8, R6, R8 ;  /* 0x0000000806087228 */ /* 0x000fd00000000000 */
[----:B------:R-:W-:-:S08]  /*1870*/  DFMA R8, R10, R8, R6 ;  /* 0x000000080a08722b */ /* 0x000fd00000000006 */
[----:B------:R-:W-:Y:S02]  /*1880*/  DMUL R6, R4, R8 ;  /* 0x0000000804067228 */ /* 0x000fe40000000000 */
[----:B------:R-:W-:-:S06]  /*1890*/  VIADD R9, R9, 0xfff00000 ;  /* 0xfff0000009097836 */ /* 0x000fcc0000000000 */
[----:B------:R-:W-:-:S08]  /*18a0*/  DFMA R10, R6, -R6, R4 ;  /* 0x80000006060a722b */ /* 0x000fd00000000004 */
[----:B------:R-:W-:-:S10]  /*18b0*/  DFMA R4, R8, R10, R6 ;  /* 0x0000000a0804722b */ /* 0x000fd40000000006 */
[----:B------:R-:W-:Y:S01]  /*18c0*/  VIADD R5, R5, 0xfcb00000 ;  /* 0xfcb0000005057836 */ /* 0x000fe20000000000 */
[----:B------:R-:W-:Y:S06]  /*18d0*/  BRA `(.L_x_35) ;  /* 0x0000000000047947 */ /* 0x000fec0003800000 */
.L_x_36:
[----:B------:R-:W-:-:S11]  /*18e0*/  DADD R4, R6, R6 ;  /* 0x0000000006047229 */ /* 0x000fd60000000006 */
.L_x_35:
[----:B------:R-:W-:Y:S05]  /*18f0*/  BSYNC.RECONVERGENT B3 ;  /* 0x0000000000037941 */ /* 0x000fea0003800200 */
.L_x_33:
[----:B------:R-:W-:Y:S01]  /*1900*/  IMAD.MOV.U32 R34, RZ, RZ, R4 ;  /* 0x000000ffff227224 */ /* 0x000fe200078e0004 */
[----:B------:R-:W-:Y:S01]  /*1910*/  MOV R4, R0 ;  /* 0x0000000000047202 */ /* 0x000fe20000000f00 */
[----:B------:R-:W-:Y:S02]  /*1920*/  IMAD.MOV.U32 R35, RZ, RZ, R5 ;  /* 0x000000ffff237224 */ /* 0x000fe400078e0005 */
[----:B------:R-:W-:-:S04]  /*1930*/  IMAD.MOV.U32 R5, RZ, RZ, 0x0 ;  /* 0x00000000ff057424 */ /* 0x000fc800078e00ff */
[----:B------:R-:W-:Y:S05]  /*1940*/  RET.REL.NODEC R4 `(_Z22universeUpdateVelocityPiP11physic_body) ;  /* 0xffffffe404ac7950 */ /* 0x000fea0003c3ffff */
        .type           $_Z22universeUpdateVelocityPiP11physic_body$__internal_accurate_pow,@function
        .size           $_Z22universeUpdateVelocityPiP11physic_body$__internal_accurate_pow,(.L_x_41 - $_Z22universeUpdateVelocityPiP11physic_body$__internal_accurate_pow)
$_Z22universeUpdateVelocityPiP11physic_body$__internal_accurate_pow:
[----:B------:R-:W-:Y:S01]  /*1950*/  ISETP.GT.U32.AND P0, PT, R3, 0xfffff, PT ;  /* 0x000fffff0300780c */ /* 0x000fe20003f04070 */
[--C-:B------:R-:W-:Y:S01]  /*1960*/  IMAD.MOV.U32 R5, RZ, RZ, R3.reuse ;  /* 0x000000ffff057224 */ /* 0x100fe200078e0003 */
[----:B------:R-:W-:Y:S01]  /*1970*/  UMOV UR4, 0x7d2cafe2 ;  /* 0x7d2cafe200047882 */ /* 0x000fe20000000000 */
[----:B------:R-:W-:Y:S01]  /*1980*/  IMAD.MOV.U32 R8, RZ, RZ, 0x41ad3b5a ;  /* 0x41ad3b5aff087424 */ /* 0x000fe200078e00ff */
[----:B------:R-:W-:Y:S01]  /*1990*/  UMOV UR5, 0x3eb0f5ff ;  /* 0x3eb0f5ff00057882 */ /* 0x000fe20000000000 */
[----:B------:R-:W-:Y:S01]  /*19a0*/  IMAD.MOV.U32 R9, RZ, RZ, 0x3ed0f5d2 ;  /* 0x3ed0f5d2ff097424 */ /* 0x000fe200078e00ff */
[----:B------:R-:W-:Y:S01]  /*19b0*/  SHF.R.U32.HI R3, RZ, 0x14, R3 ;  /* 0x00000014ff037819 */ /* 0x000fe20000011603 */
[----:B------:R-:W-:Y:S01]  /*19c0*/  UMOV UR6, 0x3b39803f ;  /* 0x3b39803f00067882 */ /* 0x000fe20000000000 */
[----:B------:R-:W-:-:S05]  /*19d0*/  UMOV UR7, 0x3c7abc9e ;  /* 0x3c7abc9e00077882 */ /* 0x000fca0000000000 */
[----:B------:R-:W-:-:S10]  /*19e0*/  @!P0 DMUL R14, R4, 1.80143985094819840000e+16 ;  /* 0x43500000040e8828 */ /* 0x000fd40000000000 */
[----:B------:R-:W-:Y:S01]  /*19f0*/  @!P0 IMAD.MOV.U32 R5, RZ, RZ, R15 ;  /* 0x000000ffff058224 */ /* 0x000fe200078e000f */
[----:B------:R-:W-:Y:S01]  /*1a00*/  @!P0 LEA.HI R3, R15, 0xffffffca, RZ, 0xc ;  /* 0xffffffca0f038811 */ /* 0x000fe200078f60ff */
[----:B------:R-:W-:-:S03]  /*1a10*/  @!P0 IMAD.MOV.U32 R4, RZ, RZ, R14 ;  /* 0x000000ffff048224 */ /* 0x000fc600078e000e */
[----:B------:R-:W-:Y:S01]  /*1a20*/  LOP3.LUT R5, R5, 0x800fffff, RZ, 0xc0, !PT ;  /* 0x800fffff05057812 */ /* 0x000fe200078ec0ff */
[----:B------:R-:W-:Y:S02]  /*1a30*/  IMAD.MOV.U32 R6, RZ, RZ, R4 ;  /* 0x000000ffff067224 */ /* 0x000fe400078e0004 */
[----:B------:R-:W-:Y:S01]  /*1a40*/  IMAD.MOV.U32 R4, RZ, RZ, RZ ;  /* 0x000000ffff047224 */ /* 0x000fe200078e00ff */
[----:B------:R-:W-:-:S04]  /*1a50*/  LOP3.LUT R7, R5, 0x3ff00000, RZ, 0xfc, !PT ;  /* 0x3ff0000005077812 */ /* 0x000fc800078efcff */
[----:B------:R-:W-:-:S13]  /*1a60*/  ISETP.GE.U32.AND P2, PT, R7, 0x3ff6a09f, PT ;  /* 0x3ff6a09f0700780c */ /* 0x000fda0003f46070 */
[----:B------:R-:W-:-:S04]  /*1a70*/  @P2 VIADD R5, R7, 0xfff00000 ;  /* 0xfff0000007052836 */ /* 0x000fc80000000000 */
[----:B------:R-:W-:-:S06]  /*1a80*/  @P2 IMAD.MOV.U32 R7, RZ, RZ, R5 ;  /* 0x000000ffff072224 */ /* 0x000fcc00078e0005 */
[C---:B------:R-:W-:Y:S02]  /*1a90*/  DADD R12, R6.reuse, 1 ;  /* 0x3ff00000060c7429 */ /* 0x040fe40000000000 */
[----:B------:R-:W-:-:S04]  /*1aa0*/  DADD R6, R6, -1 ;  /* 0xbff0000006067429 */ /* 0x000fc80000000000 */
[----:B------:R-:W0:Y:S02]  /*1ab0*/  MUFU.RCP64H R5, R13 ;  /* 0x0000000d00057308 */ /* 0x000e240000001800 */
[----:B0-----:R-:W-:-:S08]  /*1ac0*/  DFMA R10, -R12, R4, 1 ;  /* 0x3ff000000c0a742b */ /* 0x001fd00000000104 */
[----:B------:R-:W-:-:S08]  /*1ad0*/  DFMA R10, R10, R10, R10 ;  /* 0x0000000a0a0a722b */ /* 0x000fd0000000000a */
[----:B------:R-:W-:-:S08]  /*1ae0*/  DFMA R10, R4, R10, R4 ;  /* 0x0000000a040a722b */ /* 0x000fd00000000004 */
[----:B------:R-:W-:-:S08]  /*1af0*/  DMUL R4, R6, R10 ;  /* 0x0000000a06047228 */ /* 0x000fd00000000000 */
[----:B------:R-:W-:-:S08]  /*1b00*/  DFMA R4, R6, R10, R4 ;  /* 0x0000000a0604722b */ /* 0x000fd00000000004 */
[----:B------:R-:W-:-:S08]  /*1b10*/  DMUL R20, R4, R4 ;  /* 0x0000000404147228 */ /* 0x000fd00000000000 */
[----:B------:R-:W-:Y:S01]  /*1b20*/  DFMA R8, R20, UR4, R8 ;  /* 0x0000000414087c2b */ /* 0x000fe20008000008 */
[----:B------:R-:W-:Y:S01]  /*1b30*/  UMOV UR4, 0x75488a3f ;  /* 0x75488a3f00047882 */ /* 0x000fe20000000000 */
[----:B------:R-:W-:-:S06]  /*1b40*/  UMOV UR5, 0x3ef3b20a ;  /* 0x3ef3b20a00057882 */ /* 0x000fcc0000000000 */
[----:B------:R-:W-:Y:S01]  /*1b50*/  DFMA R12, R20, R8, UR4 ;  /* 0x00000004140c7e2b */ /* 0x000fe20008000008 */
[----:B------:R-:W-:Y:S01]  /*1b60*/  UMOV UR4, 0xe4faecd5 ;  /* 0xe4faecd500047882 */ /* 0x000fe20000000000 */
[----:B------:R-:W-:Y:S01]  /*1b70*/  UMOV UR5, 0x3f1745cd ;  /* 0x3f1745cd00057882 */ /* 0x000fe20000000000 */
[----:B------:R-:W-:-:S05]  /*1b80*/  DADD R8, R6, -R4 ;  /* 0x0000000006087229 */ /* 0x000fca0000000804 */
[----:B------:R-:W-:Y:S01]  /*1b90*/  DFMA R12, R20, R12, UR4 ;  /* 0x00000004140c7e2b */ /* 0x000fe2000800000c */
[----:B------:R-:W-:Y:S01]  /*1ba0*/  UMOV UR4, 0x258a578b ;  /* 0x258a578b00047882 */ /* 0x000fe20000000000 */
[----:B------:R-:W-:Y:S01]  /*1bb0*/  UMOV UR5, 0x3f3c71c7 ;  /* 0x3f3c71c700057882 */ /* 0x000fe20000000000 */
[----:B------:R-:W-:-:S05]  /*1bc0*/  DADD R8, R8, R8 ;  /* 0x0000000008087229 */ /* 0x000fca0000000008 */
[----:B------:R-:W-:Y:S01]  /*1bd0*/  DFMA R12, R20, R12, UR4 ;  /* 0x00000004140c7e2b */ /* 0x000fe2000800000c */
[----:B------:R-:W-:Y:S01]  /*1be0*/  UMOV UR4, 0x9242b910 ;  /* 0x9242b91000047882 */ /* 0x000fe20000000000 */
[----:B------:R-:W-:Y:S01]  /*1bf0*/  UMOV UR5, 0x3f624924 ;  /* 0x3f62492400057882 */ /* 0x000fe20000000000 */
[----:B------:R-:W-:-:S05]  /*1c00*/  DFMA R8, R6, -R4, R8 ;  /* 0x800000040608722b */ /* 0x000fca0000000008 */
[----:B------:R-:W-:Y:S01]  /*1c10*/  DFMA R12, R20, R12, UR4 ;  /* 0x00000004140c7e2b */ /* 0x000fe2000800000c */
[----:B------:R-:W-:Y:S01]  /*1c20*/  UMOV UR4, 0x99999dfb ;  /* 0x99999dfb00047882 */ /* 0x000fe20000000000 */
[----:B------:R-:W-:Y:S01]  /*1c30*/  UMOV UR5, 0x3f899999 ;  /* 0x3f89999900057882 */ /* 0x000fe20000000000 */
[----:B------:R-:W-:-:S05]  /*1c40*/  DMUL R8, R10, R8 ;  /* 0x000000080a087228 */ /* 0x000fca0000000000 */
[----:B------:R-:W-:Y:S01]  /*1c50*/  DFMA R12, R20, R12, UR4 ;  /* 0x00000004140c7e2b */ /* 0x000fe2000800000c */
[----:B------:R-:W-:Y:S01]  /*1c60*/  UMOV UR4, 0x55555555 ;  /* 0x5555555500047882 */ /* 0x000fe20000000000 */
[----:B------:R-:W-:-:S03]  /*1c70*/  UMOV UR5, 0x3fb55555 ;  /* 0x3fb5555500057882 */ /* 0x000fc60000000000 */
[----:B------:R-:W-:Y:S02]  /*1c80*/  VIADD R15, R9, 0x100000 ;  /* 0x00100000090f7836 */ /* 0x000fe40000000000 */
[----:B------:R-:W-:Y:S01]  /*1c90*/  IMAD.MOV.U32 R14, RZ, RZ, R8 ;  /* 0x000000ffff0e7224 */ /* 0x000fe200078e0008 */
[----:B------:R-:W-:-:S08]  /*1ca0*/  DFMA R6, R20, R12, UR4 ;  /* 0x0000000414067e2b */ /* 0x000fd0000800000c */
[----:B------:R-:W-:Y:S01]  /*1cb0*/  DADD R10, -R6, UR4 ;  /* 0x00000004060a7e29 */ /* 0x000fe20008000100 */
[----:B------:R-:W-:Y:S01]  /*1cc0*/  UMOV UR4, 0xb9e7b0 ;  /* 0x00b9e7b000047882 */ /* 0x000fe20000000000 */
[----:B------:R-:W-:-:S06]  /*1cd0*/  UMOV UR5, 0x3c46a4cb ;  /* 0x3c46a4cb00057882 */ /* 0x000fcc0000000000 */
[----:B------:R-:W-:Y:S02]  /*1ce0*/  DFMA R10, R20, R12, R10 ;  /* 0x0000000c140a722b */ /* 0x000fe4000000000a */
[----:B------:R-:W-:-:S06]  /*1cf0*/  DMUL R12, R4, R4 ;  /* 0x00000004040c7228 */ /* 0x000fcc0000000000 */
[----:B------:R-:W-:Y:S01]  /*1d00*/  DADD R10, R10, -UR4 ;  /* 0x800000040a0a7e29 */ /* 0x000fe20008000000 */
[----:B------:R-:W-:Y:S01]  /*1d10*/  UMOV UR4, 0x80000000 ;  /* 0x8000000000047882 */ /* 0x000fe20000000000 */
[----:B------:R-:W-:Y:S01]  /*1d20*/  DFMA R20, R4, R4, -R12 ;  /* 0x000000040414722b */ /* 0x000fe2000000080c */
[----:B------:R-:W-:-:S07]  /*1d30*/  UMOV UR5, 0x43300000 ;  /* 0x4330000000057882 */ /* 0x000fce0000000000 */
[C---:B------:R-:W-:Y:S02]  /*1d40*/  DFMA R14, R4.reuse, R14, R20 ;  /* 0x0000000e040e722b */ /* 0x040fe40000000014 */
[----:B------:R-:W-:-:S08]  /*1d50*/  DMUL R20, R4, R12 ;  /* 0x0000000c04147228 */ /* 0x000fd00000000000 */
[----:B------:R-:W-:-:S08]  /*1d60*/  DFMA R28, R4, R12, -R20 ;  /* 0x0000000c041c722b */ /* 0x000fd00000000814 */
[----:B------:R-:W-:Y:S02]  /*1d70*/  DFMA R28, R8, R12, R28 ;  /* 0x0000000c081c722b */ /* 0x000fe4000000001c */
[----:B------:R-:W-:-:S06]  /*1d80*/  DADD R12, R6, R10 ;  /* 0x00000000060c7229 */ /* 0x000fcc000000000a */
[----:B------:R-:W-:Y:S02]  /*1d90*/  DFMA R14, R4, R14, R28 ;  /* 0x0000000e040e722b */ /* 0x000fe4000000001c */
[----:B------:R-:W-:-:S08]  /*1da0*/  DADD R28, R6, -R12 ;  /* 0x00000000061c7229 */ /* 0x000fd0000000080c */
[----:B------:R-:W-:Y:S02]  /*1db0*/  DADD R28, R10, R28 ;  /* 0x000000000a1c7229 */ /* 0x000fe4000000001c */
[----:B------:R-:W-:-:S08]  /*1dc0*/  DMUL R10, R12, R20 ;  /* 0x000000140c0a7228 */ /* 0x000fd00000000000 */
[----:B------:R-:W-:-:S08]  /*1dd0*/  DFMA R6, R12, R20, -R10 ;  /* 0x000000140c06722b */ /* 0x000fd0000000080a */
[----:B------:R-:W-:-:S08]  /*1de0*/  DFMA R6, R12, R14, R6 ;  /* 0x0000000e0c06722b */ /* 0x000fd00000000006 */
[----:B------:R-:W-:-:S08]  /*1df0*/  DFMA R28, R28, R20, R6 ;  /* 0x000000141c1c722b */ /* 0x000fd00000000006 */
[----:B------:R-:W-:-:S08]  /*1e00*/  DADD R12, R10, R28 ;  /* 0x000000000a0c7229 */ /* 0x000fd0000000001c */
[--C-:B------:R-:W-:Y:S02]  /*1e10*/  DADD R6, R4, R12.reuse ;  /* 0x0000000004067229 */ /* 0x100fe4000000000c */
[----:B------:R-:W-:-:S06]  /*1e20*/  DADD R10, R10, -R12 ;  /* 0x000000000a0a7229 */ /* 0x000fcc000000080c */
[----:B------:R-:W-:Y:S02]  /*1e30*/  DADD R4, R4, -R6 ;  /* 0x0000000004047229 */ /* 0x000fe40000000806 */
[----:B------:R-:W-:-:S06]  /*1e40*/  DADD R10, R28, R10 ;  /* 0x000000001c0a7229 */ /* 0x000fcc000000000a */
[----:B------:R-:W-:-:S08]  /*1e50*/  DADD R4, R12, R4 ;  /* 0x000000000c047229 */ /* 0x000fd00000000004 */
[----:B------:R-:W-:Y:S01]  /*1e60*/  DADD R4, R10, R4 ;  /* 0x000000000a047229 */ /* 0x000fe20000000004 */
[C---:B------:R-:W-:Y:S02]  /*1e70*/  VIADD R10, R3.reuse, 0xfffffc01 ;  /* 0xfffffc01030a7836 */ /* 0x040fe40000000000 */
[----:B------:R-:W-:Y:S02]  /*1e80*/  @P2 VIADD R10, R3, 0xfffffc02 ;  /* 0xfffffc02030a2836 */ /* 0x000fe40000000000 */
[----:B------:R-:W-:-:S03]  /*1e90*/  IMAD.SHL.U32 R3, R27, 0x2, RZ ;  /* 0x000000021b037824 */ /* 0x000fc600078e00ff */
[----:B------:R-:W-:Y:S01]  /*1ea0*/  DADD R12, R8, R4 ;  /* 0x00000000080c7229 */ /* 0x000fe20000000004 */
[----:B------:R-:W-:Y:S01]  /*1eb0*/  HFMA2 R9, -RZ, RZ, 3.59375, 0 ;  /* 0x43300000ff097431 */ /* 0x000fe200000001ff */
[----:B------:R-:W-:Y:S02]  /*1ec0*/  LOP3.LUT R8, R10, 0x80000000, RZ, 0x3c, !PT ;  /* 0x800000000a087812 */ /* 0x000fe400078e3cff */
[----:B------:R-:W-:-:S04]  /*1ed0*/  ISETP.GT.U32.AND P0, PT, R3, -0x2000001, PT ;  /* 0xfdffffff0300780c */ /* 0x000fc80003f04070 */
[----:B------:R-:W-:Y:S02]  /*1ee0*/  DADD R10, R6, R12 ;  /* 0x00000000060a7229 */ /* 0x000fe4000000000c */
[----:B------:R-:W-:Y:S01]  /*1ef0*/  DADD R8, R8, -UR4 ;  /* 0x8000000408087e29 */ /* 0x000fe20008000000 */
[----:B------:R-:W-:Y:S01]  /*1f00*/  UMOV UR4, 0xfefa39ef ;  /* 0xfefa39ef00047882 */ /* 0x000fe20000000000 */
[----:B------:R-:W-:-:S04]  /*1f10*/  UMOV UR5, 0x3fe62e42 ;  /* 0x3fe62e4200057882 */ /* 0x000fc80000000000 */
[--C-:B------:R-:W-:Y:S02]  /*1f20*/  DADD R14, R6, -R10.reuse ;  /* 0x00000000060e7229 */ /* 0x100fe4000000080a */
[----:B------:R-:W-:-:S06]  /*1f30*/  DFMA R4, R8, UR4, R10 ;  /* 0x0000000408047c2b */ /* 0x000fcc000800000a */
[----:B------:R-:W-:Y:S02]  /*1f40*/  DADD R14, R12, R14 ;  /* 0x000000000c0e7229 */ /* 0x000fe4000000000e */
[----:B------:R-:W-:Y:S01]  /*1f50*/  DFMA R6, R8, -UR4, R4 ;  /* 0x8000000408067c2b */ /* 0x000fe20008000004 */
[----:B------:R-:W-:Y:S01]  /*1f60*/  LOP3.LUT R13, R27, 0xff0fffff, RZ, 0xc0, !PT ;  /* 0xff0fffff1b0d7812 */ /* 0x000fe200078ec0ff */
[----:B------:R-:W-:-:S03]  /*1f70*/  IMAD.MOV.U32 R12, RZ, RZ, R26 ;  /* 0x000000ffff0c7224 */ /* 0x000fc600078e001a */
[----:B------:R-:W-:-:S03]  /*1f80*/  SEL R13, R13, R27, P0 ;  /* 0x0000001b0d0d7207 */ /* 0x000fc60000000000 */
[----:B------:R-:W-:-:S08]  /*1f90*/  DADD R6, -R10, R6 ;  /* 0x000000000a067229 */ /* 0x000fd00000000106 */
[----:B------:R-:W-:-:S08]  /*1fa0*/  DADD R6, R14, -R6 ;  /* 0x000000000e067229 */ /* 0x000fd00000000806 */
[----:B------:R-:W-:-:S08]  /*1fb0*/  DFMA R8, R8, UR6, R6 ;  /* 0x0000000608087c2b */ /* 0x000fd00008000006 */
[----:B------:R-:W-:-:S08]  /*1fc0*/  DADD R6, R4, R8 ;  /* 0x0000000004067229 */ /* 0x000fd00000000008 */
[----:B------:R-:W-:Y:S02]  /*1fd0*/  DADD R4, R4, -R6 ;  /* 0x0000000004047229 */ /* 0x000fe40000000806 */
[----:B------:R-:W-:-:S06]  /*1fe0*/  DMUL R14, R6, R12 ;  /* 0x0000000c060e7228 */ /* 0x000fcc0000000000 */
[----:B------:R-:W-:Y:S02]  /*1ff0*/  DADD R4, R8, R4 ;  /* 0x0000000008047229 */ /* 0x000fe40000000004 */
[----:B------:R-:W-:-:S08]  /*2000*/  DFMA R6, R6, R12, -R14 ;  /* 0x0000000c0606722b */ /* 0x000fd0000000080e */
[----:B------:R-:W-:Y:S01]  /*2010*/  DFMA R12, R4, R12, R6 ;  /* 0x0000000c040c722b */ /* 0x000fe20000000006 */
[----:B------:R-:W-:Y:S02]  /*2020*/  IMAD.MOV.U32 R4, RZ, RZ, 0x652b82fe ;  /* 0x652b82feff047424 */ /* 0x000fe400078e00ff */
[----:B------:R-:W-:-:S05]  /*2030*/  IMAD.MOV.U32 R5, RZ, RZ, 0x3ff71547 ;  /* 0x3ff71547ff057424 */ /* 0x000fca00078e00ff */
[----:B------:R-:W-:-:S08]  /*2040*/  DADD R6, R14, R12 ;  /* 0x000000000e067229 */ /* 0x000fd0000000000c */
[----:B------:R-:W-:Y:S02]  /*2050*/  DFMA R4, R6, R4, 6.75539944105574400000e+15 ;  /* 0x433800000604742b */ /* 0x000fe40000000004 */
[----:B------:R-:W-:Y:S01]  /*2060*/  FSETP.GEU.AND P0, PT, |R7|, 4.1917929649353027344, PT ;  /* 0x4086232b0700780b */ /* 0x000fe20003f0e200 */
[----:B------:R-:W-:-:S05]  /*2070*/  DADD R14, R14, -R6 ;  /* 0x000000000e0e7229 */ /* 0x000fca0000000806 */
[----:B------:R-:W-:-:S03]  /*2080*/  DADD R8, R4, -6.75539944105574400000e+15 ;  /* 0xc338000004087429 */ /* 0x000fc60000000000 */
[----:B------:R-:W-:-:S05]  /*2090*/  DADD R12, R12, R14 ;  /* 0x000000000c0c7229 */ /* 0x000fca000000000e */
[----:B------:R-:W-:Y:S01]  /*20a0*/  DFMA R10, R8, -UR4, R6 ;  /* 0x80000004080a7c2b */ /* 0x000fe20008000006 */
[----:B------:R-:W-:Y:S01]  /*20b0*/  UMOV UR4, 0x3b39803f ;  /* 0x3b39803f00047882 */ /* 0x000fe20000000000 */
[----:B------:R-:W-:-:S06]  /*20c0*/  UMOV UR5, 0x3c7abc9e ;  /* 0x3c7abc9e00057882 */ /* 0x000fcc0000000000 */
[----:B------:R-:W-:Y:S01]  /*20d0*/  DFMA R10, R8, -UR4, R10 ;  /* 0x80000004080a7c2b */ /* 0x000fe2000800000a */
[----:B------:R-:W-:Y:S01]  /*20e0*/  UMOV UR4, 0x69ce2bdf ;  /* 0x69ce2bdf00047882 */ /* 0x000fe20000000000 */
[----:B------:R-:W-:Y:S01]  /*20f0*/  IMAD.MOV.U32 R8, RZ, RZ, -0x35dec16 ;  /* 0xfca213eaff087424 */ /* 0x000fe200078e00ff */
[----:B------:R-:W-:Y:S01]  /*2100*/  UMOV UR5, 0x3e5ade15 ;  /* 0x3e5ade1500057882 */ /* 0x000fe20000000000 */
[----:B------:R-:W-:-:S06]  /*2110*/  IMAD.MOV.U32 R9, RZ, RZ, 0x3e928af3 ;  /* 0x3e928af3ff097424 */ /* 0x000fcc00078e00ff */
[----:B------:R-:W-:Y:S01]  /*2120*/  DFMA R8, R10, UR4, R8 ;  /* 0x000000040a087c2b */ /* 0x000fe20008000008 */
[----:B------:R-:W-:Y:S01]  /*2130*/  UMOV UR4, 0x62401315 ;  /* 0x6240131500047882 */ /* 0x000fe20000000000 */
[----:B------:R-:W-:-:S06]  /*2140*/  UMOV UR5, 0x3ec71dee ;  /* 0x3ec71dee00057882 */ /* 0x000fcc0000000000 */
[----:B------:R-:W-:Y:S01]  /*2150*/  DFMA R8, R10, R8, UR4 ;  /* 0x000000040a087e2b */ /* 0x000fe20008000008 */
        /* <DEDUP_REMOVED lines=20> */
[----:B------:R-:W-:-:S08]  /*22a0*/  DFMA R8, R10, R8, UR4 ;  /* 0x000000040a087e2b */ /* 0x000fd00008000008 */
[----:B------:R-:W-:-:S08]  /*22b0*/  DFMA R8, R10, R8, 1 ;  /* 0x3ff000000a08742b */ /* 0x000fd00000000008 */
[----:B------:R-:W-:-:S10]  /*22c0*/  DFMA R8, R10, R8, 1 ;  /* 0x3ff000000a08742b */ /* 0x000fd40000000008 */
[----:B------:R-:W-:Y:S02]  /*22d0*/  IMAD R11, R4, 0x100000, R9 ;  /* 0x00100000040b7824 */ /* 0x000fe400078e0209 */
[----:B------:R-:W-:Y:S01]  /*22e0*/  IMAD.MOV.U32 R10, RZ, RZ, R8 ;  /* 0x000000ffff0a7224 */ /* 0x000fe200078e0008 */
[----:B------:R-:W-:Y:S06]  /*22f0*/  @!P0 BRA `(.L_x_37) ;  /* 0x0000000000308947 */ /* 0x000fec0003800000 */
[----:B------:R-:W-:Y:S01]  /*2300*/  FSETP.GEU.AND P2, PT, |R7|, 4.2275390625, PT ;  /* 0x408748000700780b */ /* 0x000fe20003f4e200 */
[C---:B------:R-:W-:Y:S02]  /*2310*/  DADD R10, R6.reuse, +INF ;  /* 0x7ff00000060a7429 */ /* 0x040fe40000000000 */
[----:B------:R-:W-:-:S08]  /*2320*/  DSETP.GEU.AND P0, PT, R6, RZ, PT ;  /* 0x000000ff0600722a */ /* 0x000fd00003f0e000 */
[----:B------:R-:W-:Y:S02]  /*2330*/  FSEL R10, R10, RZ, P0 ;  /* 0x000000ff0a0a7208 */ /* 0x000fe40000000000 */
[----:B------:R-:W-:Y:S02]  /*2340*/  @!P2 LEA.HI R3, R4, R4, RZ, 0x1 ;  /* 0x000000040403a211 */ /* 0x000fe400078f08ff */
[----:B------:R-:W-:Y:S02]  /*2350*/  FSEL R11, R11, RZ, P0 ;  /* 0x000000ff0b0b7208 */ /* 0x000fe40000000000 */
[----:B------:R-:W-:-:S05]  /*2360*/  @!P2 SHF.R.S32.HI R3, RZ, 0x1, R3 ;  /* 0x00000001ff03a819 */ /* 0x000fca0000011403 */
[----:B------:R-:W-:Y:S02]  /*2370*/  @!P2 IMAD.IADD R4, R4, 0x1, -R3 ;  /* 0x000000010404a824 */ /* 0x000fe400078e0a03 */
[----:B------:R-:W-:-:S03]  /*2380*/  @!P2 IMAD R9, R3, 0x100000, R9 ;  /* 0x001000000309a824 */ /* 0x000fc600078e0209 */
[----:B------:R-:W-:Y:S01]  /*2390*/  @!P2 LEA R5, R4, 0x3ff00000, 0x14 ;  /* 0x3ff000000405a811 */ /* 0x000fe200078ea0ff */
[----:B------:R-:W-:-:S06]  /*23a0*/  @!P2 IMAD.MOV.U32 R4, RZ, RZ, RZ ;  /* 0x000000ffff04a224 */ /* 0x000fcc00078e00ff */
[----:B------:R-:W-:-:S11]  /*23b0*/  @!P2 DMUL R10, R8, R4 ;  /* 0x00000004080aa228 */ /* 0x000fd60000000000 */
.L_x_37:
[----:B------:R-:W-:Y:S01]  /*23c0*/  DFMA R12, R12, R10, R10 ;  /* 0x0000000a0c0c722b */ /* 0x000fe2000000000a */
[----:B------:R-:W-:Y:S01]  /*23d0*/  IMAD.MOV.U32 R4, RZ, RZ, R0 ;  /* 0x000000ffff047224 */ /* 0x000fe200078e0000 */
[----:B------:R-:W-:Y:S01]  /*23e0*/  DSETP.NEU.AND P0, PT, |R10|, +INF , PT ;  /* 0x7ff000000a00742a */ /* 0x000fe20003f0d200 */
[----:B------:R-:W-:-:S07]  /*23f0*/  IMAD.MOV.U32 R5, RZ, RZ, 0x0 ;  /* 0x00000000ff057424 */ /* 0x000fce00078e00ff */
[----:B------:R-:W-:Y:S02]  /*2400*/  FSEL R6, R10, R12, !P0 ;  /* 0x0000000c0a067208 */ /* 0x000fe40004000000 */
[----:B------:R-:W-:Y:S01]  /*2410*/  FSEL R7, R11, R13, !P0 ;  /* 0x0000000d0b077208 */ /* 0x000fe20004000000 */
[----:B------:R-:W-:Y:S06]  /*2420*/  RET.REL.NODEC R4 `(_Z22universeUpdateVelocityPiP11physic_body) ;  /* 0xffffffd804f47950 */ /* 0x000fec0003c3ffff */
.L_x_38:
        /* <DEDUP_REMOVED lines=13> */
.L_x_41:


//--------------------- .nv.global.init           --------------------------
	.section	.nv.global.init,"aw",@progbits
.nv.global.init:
	.type		$str,@object
	.size		$str,($str$1 - $str)
$str:
        /*0000*/ 	.byte	0x47, 0x50, 0x55, 0x20, 0x42, 0x6f, 0x64, 0x79, 0x20, 0x25, 0x64, 0x20, 0x69, 0x6e, 0x64, 0x65
        /*0010*/ 	.byte	0x78, 0x20, 0x0a, 0x00
	.type		$str$1,@object
	.size		$str$1,($str$3 - $str$1)
$str$1:
        /*0014*/ 	.byte	0x47, 0x50, 0x55, 0x20, 0x42, 0x6f, 0x64, 0x79, 0x20, 0x25, 0x64, 0x20, 0x76, 0x65, 0x6c, 0x6f
        /*0024*/ 	.byte	0x63, 0x69, 0x74, 0x79, 0x3a, 0x20, 0x25, 0x6c, 0x66, 0x20, 0x0a, 0x00
	.type		$str$3,@object
	.size		$str$3,($str$2 - $str$3)
$str$3:
        /*0030*/ 	.byte	0x47, 0x50, 0x55, 0x20, 0x42, 0x6f, 0x64, 0x79, 0x20, 0x25, 0x64, 0x20, 0x76, 0x65, 0x6c, 0x6f
        /*0040*/ 	.byte	0x63, 0x69, 0x74, 0x79, 0x20, 0x63, 0x68, 0x61, 0x6e, 0x67, 0x65, 0x64, 0x20, 0x74, 0x6f, 0x20
        /*0050*/ 	.byte	0x25, 0x6c, 0x66, 0x20, 0x0a, 0x00
	.type		$str$2,@object
	.size		$str$2,($str$4 - $str$2)
$str$2:
        /*0056*/ 	.byte	0x47, 0x50, 0x55, 0x20, 0x42, 0x6f, 0x64, 0x79, 0x20, 0x25, 0x64, 0x20, 0x76, 0x65, 0x6c, 0x6f
        /*0066*/ 	.byte	0x63, 0x69, 0x74, 0x79, 0x20, 0x63, 0x68, 0x61, 0x6e, 0x67, 0x69, 0x6e, 0x67, 0x20, 0x62, 0x79
        /*0076*/ 	.byte	0x3a, 0x20, 0x25, 0x6c, 0x66, 0x20, 0x0a, 0x00
	.type		$str$4,@object
	.size		$str$4,($str$5 - $str$4)
$str$4:
        /*007e*/ 	.byte	0x47, 0x50, 0x55, 0x20, 0x42, 0x6f, 0x64, 0x79, 0x20, 0x25, 0x64, 0x20, 0x70, 0x6f, 0x73, 0x69
        /*008e*/ 	.byte	0x74, 0x69, 0x6f, 0x6e, 0x20, 0x62, 0x65, 0x66, 0x6f, 0x72, 0x65, 0x3a, 0x20, 0x25, 0x6c, 0x66
        /*009e*/ 	.byte	0x20, 0x25, 0x6c, 0x66, 0x20, 0x25, 0x6c, 0x66, 0x20, 0x0a, 0x00
	.type		$str$5,@object
	.size		$str$5,(.L_5 - $str$5)
$str$5:
        /*00a9*/ 	.byte	0x47, 0x50, 0x55, 0x20, 0x42, 0x6f, 0x64, 0x79, 0x20, 0x25, 0x64, 0x20, 0x70, 0x6f, 0x73, 0x69
        /*00b9*/ 	.byte	0x74, 0x69, 0x6f, 0x6e, 0x20, 0x63, 0x68, 0x61, 0x6e, 0x67, 0x65, 0x64, 0x20, 0x74, 0x6f, 0x3a
        /*00c9*/ 	.byte	0x20, 0x25, 0x6c, 0x66, 0x20, 0x25, 0x6c, 0x66, 0x20, 0x25, 0x6c, 0x66, 0x20, 0x0a, 0x00
.L_5:


//--------------------- .nv.shared.reserved.0     --------------------------
	.section	.nv.shared.reserved.0,"aw",@nobits
	.weak		__nv_reservedSMEM_offset_0_alias
	.size		__nv_reservedSMEM_offset_0_alias, 0, 64
	.other		__nv_reservedSMEM_offset_0_alias,@"STO_CUDA_RESERVED_SHARED STV_DEFAULT"
__nv_reservedSMEM_offset_0_alias:
	.zero		0
	.zero		64


//--------------------- .nv.constant0._Z22universeUpdatePositionPiP11physic_body --------------------------
	.section	.nv.constant0._Z22universeUpdatePositionPiP11physic_body,"a",@progbits
	.sectionflags	@""
	.align	4
.nv.constant0._Z22universeUpdatePositionPiP11physic_body:
	.zero		912


//--------------------- .nv.constant0._Z22universeUpdateVelocityPiP11physic_body --------------------------
	.section	.nv.constant0._Z22universeUpdateVelocityPiP11physic_body,"a",@progbits
	.sectionflags	@""
	.align	4
.nv.constant0._Z22universeUpdateVelocityPiP11physic_body:
	.zero		912


//--------------------- SYMBOLS --------------------------

	.type		.nv.reservedSmem.offset0,@object
	.size		.nv.reservedSmem.offset0,0x4
	.type		vprintf,@function
